	.headerflags	@"EF_CUDA_TEXMODE_UNIFIED EF_CUDA_64BIT_ADDRESS EF_CUDA_SM86 EF_CUDA_VIRTUAL_SM(EF_CUDA_SM86)"
	.elftype	@"ET_EXEC"


//--------------------- .nv.info                  --------------------------
	.section	.nv.info,"",@"SHT_CUDA_INFO"
	.align	4


	//----- nvinfo : EIATTR_REGCOUNT
	.align		4
        /*0000*/ 	.byte	0x04, 0x2f
        /*0002*/ 	.short	(.L_1 - .L_0)
	.align		4
.L_0:
        /*0004*/ 	.word	index@(triton__0d1d2d3d4d5d6d7d8d9d10de11de)
        /*0008*/ 	.word	0x00000040


	//----- nvinfo : EIATTR_MAX_STACK_SIZE
	.align		4
.L_1:
        /*000c*/ 	.byte	0x04, 0x23
        /*000e*/ 	.short	(.L_3 - .L_2)
	.align		4
.L_2:
        /*0010*/ 	.word	index@(triton__0d1d2d3d4d5d6d7d8d9d10de11de)
        /*0014*/ 	.word	0x00000000


	//----- nvinfo : EIATTR_MIN_STACK_SIZE
	.align		4
.L_3:
        /*0018*/ 	.byte	0x04, 0x12
        /*001a*/ 	.short	(.L_5 - .L_4)
	.align		4
.L_4:
        /*001c*/ 	.word	index@(triton__0d1d2d3d4d5d6d7d8d9d10de11de)
        /*0020*/ 	.word	0x00000000


	//----- nvinfo : EIATTR_FRAME_SIZE
	.align		4
.L_5:
        /*0024*/ 	.byte	0x04, 0x11
        /*0026*/ 	.short	(.L_7 - .L_6)
	.align		4
.L_6:
        /*0028*/ 	.word	index@(triton__0d1d2d3d4d5d6d7d8d9d10de11de)
        /*002c*/ 	.word	0x00000000
.L_7:


//--------------------- .nv.info.triton__0d1d2d3d4d5d6d7d8d9d10de11de --------------------------
	.section	.nv.info.triton__0d1d2d3d4d5d6d7d8d9d10de11de,"",@"SHT_CUDA_INFO"
	.align	4


	//----- nvinfo : EIATTR_CUDA_API_VERSION
	.align		4
        /*0000*/ 	.byte	0x04, 0x37
        /*0002*/ 	.short	(.L_9 - .L_8)
.L_8:
        /*0004*/ 	.word	0x0000007b


	//----- nvinfo : EIATTR_SW2861232_WAR
	.align		4
.L_9:
        /*0008*/ 	.byte	0x01, 0x35
	.zero		2


	//----- nvinfo : EIATTR_PARAM_CBANK
	.align		4
        /*000c*/ 	.byte	0x04, 0x0a
        /*000e*/ 	.short	(.L_11 - .L_10)
	.align		4
.L_10:
        /*0010*/ 	.word	index@(.nv.constant0.triton__0d1d2d3d4d5d6d7d8d9d10de11de)
        /*0014*/ 	.short	0x0160
        /*0016*/ 	.short	0x0058


	//----- nvinfo : EIATTR_CBANK_PARAM_SIZE
	.align		4
.L_11:
        /*0018*/ 	.byte	0x03, 0x19
        /*001a*/ 	.short	0x0058


	//----- nvinfo : EIATTR_KPARAM_INFO
	.align		4
        /*001c*/ 	.byte	0x04, 0x17
        /*001e*/ 	.short	(.L_13 - .L_12)
.L_12:
        /*0020*/ 	.word	0x00000000
        /*0024*/ 	.short	0x000b
        /*0026*/ 	.short	0x0054
        /*0028*/ 	.byte	0x00, 0xf0, 0x11, 0x00


	//----- nvinfo : EIATTR_KPARAM_INFO
	.align		4
.L_13:
        /*002c*/ 	.byte	0x04, 0x17
        /*002e*/ 	.short	(.L_15 - .L_14)
.L_14:
        /*0030*/ 	.word	0x00000000
        /*0034*/ 	.short	0x000a
        /*0036*/ 	.short	0x0050
        /*0038*/ 	.byte	0x00, 0xf0, 0x11, 0x00


	//----- nvinfo : EIATTR_KPARAM_INFO
	.align		4
.L_15:
        /*003c*/ 	.byte	0x04, 0x17
        /*003e*/ 	.short	(.L_17 - .L_16)
.L_16:
        /*0040*/ 	.word	0x00000000
        /*0044*/ 	.short	0x0009
        /*0046*/ 	.short	0x0048
        /*0048*/ 	.byte	0x00, 0xf0, 0x21, 0x00


	//----- nvinfo : EIATTR_KPARAM_INFO
	.align		4
.L_17:
        /*004c*/ 	.byte	0x04, 0x17
        /*004e*/ 	.short	(.L_19 - .L_18)
.L_18:
        /*0050*/ 	.word	0x00000000
        /*0054*/ 	.short	0x0008
        /*0056*/ 	.short	0x0040
        /*0058*/ 	.byte	0x00, 0xf0, 0x21, 0x00


	//----- nvinfo : EIATTR_KPARAM_INFO
	.align		4
.L_19:
        /*005c*/ 	.byte	0x04, 0x17
        /*005e*/ 	.short	(.L_21 - .L_20)
.L_20:
        /*0060*/ 	.word	0x00000000
        /*0064*/ 	.short	0x0007
        /*0066*/ 	.short	0x0038
        /*0068*/ 	.byte	0x00, 0xf0, 0x21, 0x00


	//----- nvinfo : EIATTR_KPARAM_INFO
	.align		4
.L_21:
        /*006c*/ 	.byte	0x04, 0x17
        /*006e*/ 	.short	(.L_23 - .L_22)
.L_22:
        /*0070*/ 	.word	0x00000000
        /*0074*/ 	.short	0x0006
        /*0076*/ 	.short	0x0030
        /*0078*/ 	.byte	0x00, 0xf0, 0x21, 0x00


	//----- nvinfo : EIATTR_KPARAM_INFO
	.align		4
.L_23:
        /*007c*/ 	.byte	0x04, 0x17
        /*007e*/ 	.short	(.L_25 - .L_24)
.L_24:
        /*0080*/ 	.word	0x00000000
        /*0084*/ 	.short	0x0005
        /*0086*/ 	.short	0x0028
        /*0088*/ 	.byte	0x00, 0xf0, 0x21, 0x00


	//----- nvinfo : EIATTR_KPARAM_INFO
	.align		4
.L_25:
        /*008c*/ 	.byte	0x04, 0x17
        /*008e*/ 	.short	(.L_27 - .L_26)
.L_26:
        /*0090*/ 	.word	0x00000000
        /*0094*/ 	.short	0x0004
        /*0096*/ 	.short	0x0020
        /*0098*/ 	.byte	0x00, 0xf0, 0x21, 0x00


	//----- nvinfo : EIATTR_KPARAM_INFO
	.align		4
.L_27:
        /*009c*/ 	.byte	0x04, 0x17
        /*009e*/ 	.short	(.L_29 - .L_28)
.L_28:
        /*00a0*/ 	.word	0x00000000
        /*00a4*/ 	.short	0x0003
        /*00a6*/ 	.short	0x0018
        /*00a8*/ 	.byte	0x00, 0xf0, 0x21, 0x00


	//----- nvinfo : EIATTR_KPARAM_INFO
	.align		4
.L_29:
        /*00ac*/ 	.byte	0x04, 0x17
        /*00ae*/ 	.short	(.L_31 - .L_30)
.L_30:
        /*00b0*/ 	.word	0x00000000
        /*00b4*/ 	.short	0x0002
        /*00b6*/ 	.short	0x0010
        /*00b8*/ 	.byte	0x00, 0xf0, 0x21, 0x00


	//----- nvinfo : EIATTR_KPARAM_INFO
	.align		4
.L_31:
        /*00bc*/ 	.byte	0x04, 0x17
        /*00be*/ 	.short	(.L_33 - .L_32)
.L_32:
        /*00c0*/ 	.word	0x00000000
        /*00c4*/ 	.short	0x0001
        /*00c6*/ 	.short	0x0008
        /*00c8*/ 	.byte	0x00, 0xf0, 0x21, 0x00


	//----- nvinfo : EIATTR_KPARAM_INFO
	.align		4
.L_33:
        /*00cc*/ 	.byte	0x04, 0x17
        /*00ce*/ 	.short	(.L_35 - .L_34)
.L_34:
        /*00d0*/ 	.word	0x00000000
        /*00d4*/ 	.short	0x0000
        /*00d6*/ 	.short	0x0000
        /*00d8*/ 	.byte	0x00, 0xf0, 0x21, 0x00


	//----- nvinfo : EIATTR_MAXREG_COUNT
	.align		4
.L_35:
        /*00dc*/ 	.byte	0x03, 0x1b
        /*00de*/ 	.short	0x00ff


	//----- nvinfo : EIATTR_COOP_GROUP_MASK_REGIDS
	.align		4
        /*00e0*/ 	.byte	0x04, 0x29
        /*00e2*/ 	.short	(.L_37 - .L_36)


	//   ....[0]....
.L_36:
        /*00e4*/ 	.word	0xffffffff


	//   ....[1]....
        /*00e8*/ 	.word	0xffffffff


	//   ....[2]....
        /*00ec*/ 	.word	0xffffffff


	//   ....[3]....
        /*00f0*/ 	.word	0xffffffff


	//   ....[4]....
        /*00f4*/ 	.word	0xffffffff


	//   ....[5]....
        /*00f8*/ 	.word	0xffffffff


	//   ....[6]....
        /*00fc*/ 	.word	0xffffffff


	//   ....[7]....
        /*0100*/ 	.word	0xffffffff


	//   ....[8]....
        /*0104*/ 	.word	0xffffffff


	//   ....[9]....
        /*0108*/ 	.word	0xffffffff


	//   ....[10]....
        /*010c*/ 	.word	0xffffffff


	//   ....[11]....
        /*0110*/ 	.word	0xffffffff


	//   ....[12]....
        /*0114*/ 	.word	0xffffffff


	//   ....[13]....
        /*0118*/ 	.word	0xffffffff


	//   ....[14]....
        /*011c*/ 	.word	0xffffffff


	//   ....[15]....
        /*0120*/ 	.word	0xffffffff


	//----- nvinfo : EIATTR_COOP_GROUP_INSTR_OFFSETS
	.align		4
.L_37:
        /*0124*/ 	.byte	0x04, 0x28
        /*0126*/ 	.short	(.L_39 - .L_38)


	//   ....[0]....
.L_38:
        /*0128*/ 	.word	0x00000f60


	//   ....[1]....
        /*012c*/ 	.word	0x00000f80


	//   ....[2]....
        /*0130*/ 	.word	0x00000fb0


	//   ....[3]....
        /*0134*/ 	.word	0x00000fd0


	//   ....[4]....
        /*0138*/ 	.word	0x00000ff0


	//   ....[5]....
        /*013c*/ 	.word	0x00001050


	//   ....[6]....
        /*0140*/ 	.word	0x00001070


	//   ....[7]....
        /*0144*/ 	.word	0x000010a0


	//   ....[8]....
        /*0148*/ 	.word	0x000023d0


	//   ....[9]....
        /*014c*/ 	.word	0x00002400


	//   ....[10]....
        /*0150*/ 	.word	0x00002430


	//   ....[11]....
        /*0154*/ 	.word	0x00002450


	//   ....[12]....
        /*0158*/ 	.word	0x00002470


	//   ....[13]....
        /*015c*/ 	.word	0x000024f0


	//   ....[14]....
        /*0160*/ 	.word	0x00002510


	//   ....[15]....
        /*0164*/ 	.word	0x00002530


	//----- nvinfo : EIATTR_EXIT_INSTR_OFFSETS
	.align		4
.L_39:
        /*0168*/ 	.byte	0x04, 0x1c
        /*016a*/ 	.short	(.L_41 - .L_40)


	//   ....[0]....
.L_40:
        /*016c*/ 	.word	0x00002cf0


	//----- nvinfo : EIATTR_MAX_THREADS
	.align		4
.L_41:
        /*0170*/ 	.byte	0x04, 0x05
        /*0172*/ 	.short	(.L_43 - .L_42)
.L_42:
        /*0174*/ 	.word	0x00000100
        /*0178*/ 	.word	0x00000001
        /*017c*/ 	.word	0x00000001
.L_43:


//--------------------- .nv.rel.action            --------------------------
	.section	.nv.rel.action,"",@"SHT_CUDA_RELOCINFO"
	.align	8
	.sectionentsize	8
        /*0000*/ 	.byte	0x73, 0x00, 0x00, 0x00, 0x00, 0x00, 0x00, 0x00, 0x00, 0x00, 0x00, 0x11, 0x25, 0x00, 0x05, 0x36


//--------------------- .nv.constant0.triton__0d1d2d3d4d5d6d7d8d9d10de11de --------------------------
	.section	.nv.constant0.triton__0d1d2d3d4d5d6d7d8d9d10de11de,"a",@progbits
	.align	4
.nv.constant0.triton__0d1d2d3d4d5d6d7d8d9d10de11de:
	.zero		440


//--------------------- .text.triton__0d1d2d3d4d5d6d7d8d9d10de11de --------------------------
	.section	.text.triton__0d1d2d3d4d5d6d7d8d9d10de11de,"ax",@progbits
	.sectionflags	@"SHF_BARRIERS=1"
	.sectioninfo	@"SHI_REGISTERS=64"
	.align	128
        .global         triton__0d1d2d3d4d5d6d7d8d9d10de11de
        .type           triton__0d1d2d3d4d5d6d7d8d9d10de11de,@function
        .size           triton__0d1d2d3d4d5d6d7d8d9d10de11de,(.L_x_5 - triton__0d1d2d3d4d5d6d7d8d9d10de11de)
        .other          triton__0d1d2d3d4d5d6d7d8d9d10de11de,@"STO_CUDA_ENTRY STV_DEFAULT"
triton__0d1d2d3d4d5d6d7d8d9d10de11de:
.text.triton__0d1d2d3d4d5d6d7d8d9d10de11de:
[----:B------:R-:W-:-:S02]  /*0000*/  MOV R1, c[0x0][0x28] ;  /* 0x00000a0000017a02 */ /* 0x000fc40000000f00 */
[----:B------:R-:W0:Y:S01]  /*0010*/  S2UR UR10, SR_CTAID.X ;  /* 0x00000000000a79c3 */ /* 0x000e220000002500 */
[----:B------:R-:W-:Y:S02]  /*0020*/  UMOV UR6, 0x4 ;  /* 0x0000000400067882 */ /* 0x000fe40000000000 */
[----:B------:R-:W-:Y:S02]  /*0030*/  ULDC.64 UR4, c[0x0][0x188] ;  /* 0x0000620000047ab9 */ /* 0x000fe40000000a00 */
[----:B------:R-:W-:Y:S02]  /*0040*/  ULDC.64 UR8, c[0x0][0x118] ;  /* 0x0000460000087ab9 */ /* 0x000fe40000000a00 */
[----:B0-----:R-:W-:Y:S02]  /*0050*/  UISETP.GE.AND UP1, UPT, UR10, 0x200, UPT ;  /* 0x000002000a00788c */ /* 0x001fe4000bf26270 */
[----:B------:R-:W-:-:S04]  /*0060*/  UIMAD.WIDE UR4, UR10, UR6, UR4 ;  /* 0x000000060a0472a5 */ /* 0x000fc8000f8e0204 */
[----:B------:R-:W-:Y:S02]  /*0070*/  PLOP3.LUT P0, PT, PT, PT, UP1, 0x80, 0x0 ;  /* 0x000000000000781c */ /* 0x000fe40003f0f018 */
[----:B------:R-:W-:Y:S02]  /*0080*/  MOV R2, UR4 ;  /* 0x0000000400027c02 */ /* 0x000fe40008000f00 */
[----:B------:R-:W-:-:S09]  /*0090*/  MOV R3, UR5 ;  /* 0x0000000500037c02 */ /* 0x000fd20008000f00 */
[----:B------:R-:W2:Y:S01]  /*00a0*/  @!P0 LDG.E.EL R2, [R2.64] ;  /* 0x0000000802028981 */ /* 0x000ea2000c2e1900 */
[----:B------:R-:W-:Y:S01]  /*00b0*/  PLOP3.LUT P0, PT, PT, PT, UP1, 0x80, 0x0 ;  /* 0x000000000000781c */ /* 0x000fe20003f0f018 */
[----:B------:R-:W-:Y:S01]  /*00c0*/  UMOV UR4, URZ ;  /* 0x0000003f00047c82 */ /* 0x000fe20008000000 */
[----:B------:R-:W-:Y:S01]  /*00d0*/  CS2R R44, SRZ ;  /* 0x00000000002c7805 */ /* 0x000fe2000001ff00 */
[----:B------:R-:W0:Y:S01]  /*00e0*/  S2R R0, SR_TID.X ;  /* 0x0000000000007919 */ /* 0x000e220000002100 */
[----:B------:R-:W-:Y:S01]  /*00f0*/  CS2R R46, SRZ ;  /* 0x00000000002e7805 */ /* 0x000fe2000001ff00 */
[----:B------:R-:W-:Y:S01]  /*0100*/  MOV R55, RZ ;  /* 0x000000ff00377202 */ /* 0x000fe20000000f00 */
[----:B------:R-:W-:Y:S01]  /*0110*/  CS2R R52, SRZ ;  /* 0x0000000000347805 */ /* 0x000fe2000001ff00 */
[----:B------:R-:W-:Y:S01]  /*0120*/  MOV R56, RZ ;  /* 0x000000ff00387202 */ /* 0x000fe20000000f00 */
[----:B------:R-:W-:Y:S02]  /*0130*/  UPLOP3.LUT UP0, UPT, UPT, UPT, UPT, 0x80, 0x0 ;  /* 0x000000000000789c */ /* 0x000fe40003f0f070 */
[----:B------:R-:W-:-:S02]  /*0140*/  USHF.R.S32.HI UR11, URZ, 0x1f, UR10 ;  /* 0x0000001f3f0b7899 */ /* 0x000fc4000801140a */
[----:B------:R-:W-:Y:S01]  /*0150*/  UMOV UR5, URZ ;  /* 0x0000003f00057c82 */ /* 0x000fe20008000000 */
[----:B0-----:R-:W-:Y:S02]  /*0160*/  LOP3.LUT R51, R0, 0xff, RZ, 0xc0, !PT ;  /* 0x000000ff00337812 */ /* 0x001fe400078ec0ff */
[----:B------:R-:W-:Y:S02]  /*0170*/  SHF.R.U32.HI R54, RZ, 0x5, R0 ;  /* 0x00000005ff367819 */ /* 0x000fe40000011600 */
[C---:B------:R-:W-:Y:S02]  /*0180*/  SHF.L.U32 R50, R51.reuse, 0x3, RZ ;  /* 0x0000000333327819 */ /* 0x040fe400000006ff */
[----:B------:R-:W-:Y:S02]  /*0190*/  SHF.L.U32 R48, R51, 0x2, RZ ;  /* 0x0000000233307819 */ /* 0x000fe400000006ff */
[----:B------:R-:W-:Y:S01]  /*01a0*/  IADD3 R49, R50, 0x4, RZ ;  /* 0x0000000432317810 */ /* 0x000fe20007ffe0ff */
[----:B--2---:R0:W1:Y:S01]  /*01b0*/  @!P0 R2UR UR4, R2 ;  /* 0x00000000020483c2 */ /* 0x00406200000e0000 */
[----:B------:R-:W-:-:S07]  /*01c0*/  DEPBAR.LE SB0, 0x0, {1} ;  /* 0x000080020000791a */ /* 0x000fce0000000000 */
.L_x_0:
[----:B------:R-:W-:Y:S01]  /*01d0*/  LOP3.LUT R3, R50, UR5, RZ, 0xfc, !PT ;  /* 0x0000000532037c12 */ /* 0x000fe2000f8efcff */
[----:B------:R-:W-:Y:S01]  /*01e0*/  IMAD.U32 R4, RZ, RZ, UR10 ;  /* 0x0000000aff047e24 */ /* 0x000fe2000f8e00ff */
[----:B------:R-:W-:Y:S01]  /*01f0*/  MOV R2, UR10 ;  /* 0x0000000a00027c02 */ /* 0x000fe20008000f00 */
[----:B------:R-:W-:Y:S01]  /*0200*/  CS2R R28, SRZ ;  /* 0x00000000001c7805 */ /* 0x000fe2000001ff00 */
[----:B------:R-:W-:Y:S01]  /*0210*/  ISETP.GE.U32.AND P1, PT, R3, 0x900, PT ;  /* 0x000009000300780c */ /* 0x000fe20003f26070 */
[----:B------:R-:W-:Y:S01]  /*0220*/  CS2R R30, SRZ ;  /* 0x00000000001e7805 */ /* 0x000fe2000001ff00 */
[----:B------:R-:W-:Y:S01]  /*0230*/  MOV R10, 0x2 ;  /* 0x00000002000a7802 */ /* 0x000fe20000000f00 */
[----:B------:R-:W-:Y:S01]  /*0240*/  IMAD R57, R2, 0x900, R3 ;  /* 0x0000090002397824 */ /* 0x000fe200078e0203 */
[----:B------:R-:W-:Y:S01]  /*0250*/  ISETP.LT.AND P2, PT, R4, 0x200, !P1 ;  /* 0x000002000400780c */ /* 0x000fe20004f41270 */
[----:B------:R-:W-:Y:S01]  /*0260*/  CS2R R36, SRZ ;  /* 0x0000000000247805 */ /* 0x000fe2000001ff00 */
[----:B------:R-:W-:Y:S01]  /*0270*/  CS2R R38, SRZ ;  /* 0x0000000000267805 */ /* 0x000fe2000001ff00 */
[----:B------:R-:W-:-:S04]  /*0280*/  IMAD.WIDE R8, R57, R10, c[0x0][0x170] ;  /* 0x00005c0039087625 */ /* 0x000fc800078e020a */
[----:B------:R-:W-:Y:S01]  /*0290*/  IMAD.WIDE R4, R57, R10, c[0x0][0x168] ;  /* 0x00005a0039047625 */ /* 0x000fe200078e020a */
[----:B------:R-:W-:-:S05]  /*02a0*/  IADD3 R2, P0, R50, UR5, RZ ;  /* 0x0000000532027c10 */ /* 0x000fca000ff1e0ff */
[----:B------:R0:W2:Y:S04]  /*02b0*/  @P2 LDG.E.EL.128 R28, [R8.64] ;  /* 0x00000008081c2981 */ /* 0x0000a8000c2e1d00 */
[----:B------:R1:W3:Y:S01]  /*02c0*/  @P2 LDG.E.EL.128 R36, [R4.64] ;  /* 0x0000000804242981 */ /* 0x0002e2000c2e1d00 */
[----:B------:R-:W-:Y:S02]  /*02d0*/  IADD3.X R7, RZ, RZ, RZ, P0, !PT ;  /* 0x000000ffff077210 */ /* 0x000fe400007fe4ff */
[C---:B------:R-:W-:Y:S02]  /*02e0*/  SHF.L.U32 R40, R2.reuse, 0x2, RZ ;  /* 0x0000000202287819 */ /* 0x040fe400000006ff */
[----:B------:R-:W-:Y:S02]  /*02f0*/  SHF.L.U64.HI R11, R2, 0x2, R7 ;  /* 0x00000002020b7819 */ /* 0x000fe40000010207 */
[----:B------:R-:W-:Y:S01]  /*0300*/  IADD3 R6, P0, R40, c[0x0][0x178], RZ ;  /* 0x00005e0028067a10 */ /* 0x000fe20007f1e0ff */
[----:B------:R-:W-:Y:S01]  /*0310*/  CS2R R32, SRZ ;  /* 0x0000000000207805 */ /* 0x000fe2000001ff00 */
[----:B------:R-:W-:Y:S01]  /*0320*/  CS2R R34, SRZ ;  /* 0x0000000000227805 */ /* 0x000fe2000001ff00 */
[----:B------:R-:W-:-:S02]  /*0330*/  MOV R58, 0x4 ;  /* 0x00000004003a7802 */ /* 0x000fc40000000f00 */
[----:B------:R-:W-:Y:S01]  /*0340*/  IADD3.X R7, R11, c[0x0][0x17c], RZ, P0, !PT ;  /* 0x00005f000b077a10 */ /* 0x000fe200007fe4ff */
[----:B------:R-:W-:Y:S01]  /*0350*/  CS2R R16, SRZ ;  /* 0x0000000000107805 */ /* 0x000fe2000001ff00 */
[----:B------:R-:W-:Y:S01]  /*0360*/  CS2R R18, SRZ ;  /* 0x0000000000127805 */ /* 0x000fe2000001ff00 */
[----:B-1----:R-:W-:Y:S02]  /*0370*/  IMAD.WIDE.U32 R4, R3, R58, c[0x0][0x178] ;  /* 0x00005e0003047625 */ /* 0x002fe400078e003a */
[----:B------:R1:W4:Y:S01]  /*0380*/  @!P1 LDG.E.EL.128 R32, [R6.64+0x10] ;  /* 0x0000100806209981 */ /* 0x000322000c2e1d00 */
[----:B------:R-:W-:Y:S01]  /*0390*/  CS2R R12, SRZ ;  /* 0x00000000000c7805 */ /* 0x000fe2000001ff00 */
[----:B------:R-:W-:Y:S02]  /*03a0*/  CS2R R14, SRZ ;  /* 0x00000000000e7805 */ /* 0x000fe4000001ff00 */
[----:B------:R5:W4:Y:S01]  /*03b0*/  @!P1 LDG.E.EL.128 R16, [R4.64] ;  /* 0x0000000804109981 */ /* 0x000b22000c2e1d00 */
[----:B------:R-:W-:-:S02]  /*03c0*/  LOP3.LUT R2, R49, UR5, RZ, 0xfc, !PT ;  /* 0x0000000531027c12 */ /* 0x000fc4000f8efcff */
[----:B------:R-:W-:Y:S01]  /*03d0*/  MOV R43, UR10 ;  /* 0x0000000a002b7c02 */ /* 0x000fe20008000f00 */
[----:B-1----:R-:W-:Y:S01]  /*03e0*/  IMAD.WIDE R6, R57, R10, c[0x0][0x180] ;  /* 0x0000600039067625 */ /* 0x002fe200078e020a */
[----:B------:R-:W-:Y:S01]  /*03f0*/  IADD3 R40, P0, R40, c[0x0][0x190], RZ ;  /* 0x0000640028287a10 */ /* 0x000fe20007f1e0ff */
[----:B------:R-:W-:Y:S01]  /*0400*/  CS2R R24, SRZ ;  /* 0x0000000000187805 */ /* 0x000fe2000001ff00 */
[----:B------:R-:W-:Y:S02]  /*0410*/  CS2R R26, SRZ ;  /* 0x00000000001a7805 */ /* 0x000fe4000001ff00 */
[----:B------:R1:W4:Y:S01]  /*0420*/  @P2 LDG.E.EL.128 R12, [R6.64] ;  /* 0x00000008060c2981 */ /* 0x000322000c2e1d00 */
[----:B------:R-:W-:Y:S01]  /*0430*/  IMAD R43, R43, 0x900, R2 ;  /* 0x000009002b2b7824 */ /* 0x000fe200078e0202 */
[----:B------:R-:W-:Y:S01]  /*0440*/  IADD3.X R41, R11, c[0x0][0x194], RZ, P0, !PT ;  /* 0x000065000b297a10 */ /* 0x000fe200007fe4ff */
[----:B------:R-:W-:Y:S01]  /*0450*/  CS2R R20, SRZ ;  /* 0x0000000000147805 */ /* 0x000fe2000001ff00 */
[----:B------:R-:W-:Y:S01]  /*0460*/  CS2R R22, SRZ ;  /* 0x0000000000167805 */ /* 0x000fe2000001ff00 */
[----:B------:R-:W-:-:S02]  /*0470*/  IMAD.WIDE R42, R43, R58, c[0x0][0x198] ;  /* 0x000066002b2a7625 */ /* 0x000fc400078e023a */
[----:B------:R0:W4:Y:S04]  /*0480*/  @!P1 LDG.E.EL.128 R24, [R40.64+0x10] ;  /* 0x0000100828189981 */ /* 0x000128000c2e1d00 */
[----:B------:R2:W4:Y:S01]  /*0490*/  @P2 LDG.E.EL.128 R20, [R42.64] ;  /* 0x000000082a142981 */ /* 0x000522000c2e1d00 */
[----:B-----5:R-:W-:Y:S01]  /*04a0*/  CS2R R4, SRZ ;  /* 0x0000000000047805 */ /* 0x020fe2000001ff00 */
[----:B-1----:R-:W-:Y:S01]  /*04b0*/  CS2R R6, SRZ ;  /* 0x0000000000067805 */ /* 0x002fe2000001ff00 */
[-C--:B------:R-:W-:Y:S01]  /*04c0*/  IMAD.WIDE.U32 R2, R3, R58.reuse, c[0x0][0x190] ;  /* 0x0000640003027625 */ /* 0x080fe200078e003a */
[----:B0-----:R-:W-:Y:S01]  /*04d0*/  CS2R R8, SRZ ;  /* 0x0000000000087805 */ /* 0x001fe2000001ff00 */
[----:B------:R-:W-:Y:S02]  /*04e0*/  CS2R R10, SRZ ;  /* 0x00000000000a7805 */ /* 0x000fe4000001ff00 */
[----:B------:R-:W-:Y:S01]  /*04f0*/  IMAD.WIDE R40, R57, R58, c[0x0][0x198] ;  /* 0x0000660039287625 */ /* 0x000fe200078e023a */
[----:B------:R0:W5:Y:S04]  /*0500*/  @!P1 LDG.E.EL.128 R4, [R2.64] ;  /* 0x0000000802049981 */ /* 0x000168000c2e1d00 */
[----:B------:R1:W5:Y:S01]  /*0510*/  @P2 LDG.E.EL.128 R8, [R40.64] ;  /* 0x0000000828082981 */ /* 0x000362000c2e1d00 */
[----:B------:R-:W-:Y:S01]  /*0520*/  PLOP3.LUT P0, PT, PT, PT, UP0, 0x80, 0x0 ;  /* 0x000000000000781c */ /* 0x000fe20003f0f008 */
[----:B------:R-:W-:-:S02]  /*0530*/  UPLOP3.LUT UP0, UPT, UPT, UPT, UPT, 0x40, 0x0 ;  /* 0x000000000000789c */ /* 0x000fc40003f0e870 */
[----:B------:R-:W-:Y:S01]  /*0540*/  UMOV UR5, 0x800 ;  /* 0x0000080000057882 */ /* 0x000fe20000000000 */
[----:B--2---:R-:W-:Y:S02]  /*0550*/  SEL R28, R28, RZ, P2 ;  /* 0x000000ff1c1c7207 */ /* 0x004fe40001000000 */
[----:B------:R-:W-:Y:S02]  /*0560*/  SEL R29, R29, RZ, P2 ;  /* 0x000000ff1d1d7207 */ /* 0x000fe40001000000 */
[----:B---3--:R-:W-:Y:S02]  /*0570*/  SEL R36, R36, RZ, P2 ;  /* 0x000000ff24247207 */ /* 0x008fe40001000000 */
[----:B------:R-:W-:Y:S02]  /*0580*/  SEL R37, R37, RZ, P2 ;  /* 0x000000ff25257207 */ /* 0x000fe40001000000 */
[----:B------:R-:W-:Y:S02]  /*0590*/  SEL R38, R38, RZ, P2 ;  /* 0x000000ff26267207 */ /* 0x000fe40001000000 */
[----:B------:R-:W-:-:S02]  /*05a0*/  SHF.L.U32 R57, R28, 0x10, RZ ;  /* 0x000000101c397819 */ /* 0x000fc400000006ff */
[----:B------:R-:W-:Y:S02]  /*05b0*/  SHF.L.U32 R58, R29, 0x10, RZ ;  /* 0x000000101d3a7819 */ /* 0x000fe400000006ff */
[----:B------:R-:W-:Y:S02]  /*05c0*/  SEL R39, R39, RZ, P2 ;  /* 0x000000ff27277207 */ /* 0x000fe40001000000 */
[C---:B------:R-:W-:Y:S02]  /*05d0*/  PRMT R28, R36.reuse, 0x7632, R28 ;  /* 0x00007632241c7816 */ /* 0x040fe4000000001c */
[C---:B------:R-:W-:Y:S01]  /*05e0*/  PRMT R29, R37.reuse, 0x7632, R29 ;  /* 0x00007632251d7816 */ /* 0x040fe2000000001d */
[----:B------:R-:W-:Y:S01]  /*05f0*/  IMAD.U32 R42, R36, 0x10000, RZ ;  /* 0x00010000242a7824 */ /* 0x000fe200078e00ff */
[----:B------:R-:W-:Y:S02]  /*0600*/  SHF.L.U32 R43, R37, 0x10, RZ ;  /* 0x00000010252b7819 */ /* 0x000fe400000006ff */
[----:B------:R-:W-:-:S02]  /*0610*/  SHF.L.U32 R37, R38, 0x10, RZ ;  /* 0x0000001026257819 */ /* 0x000fc400000006ff */
[----:B------:R-:W-:Y:S02]  /*0620*/  SHF.L.U32 R36, R39, 0x10, RZ ;  /* 0x0000001027247819 */ /* 0x000fe400000006ff */
[----:B------:R-:W-:Y:S02]  /*0630*/  PRMT R38, R28, 0x7632, R38 ;  /* 0x000076321c267816 */ /* 0x000fe40000000026 */
[----:B------:R-:W-:Y:S02]  /*0640*/  PRMT R39, R29, 0x7632, R39 ;  /* 0x000076321d277816 */ /* 0x000fe40000000027 */
[----:B------:R-:W-:Y:S02]  /*0650*/  SEL R30, R30, RZ, P2 ;  /* 0x000000ff1e1e7207 */ /* 0x000fe40001000000 */
[----:B------:R-:W-:Y:S01]  /*0660*/  SEL R31, R31, RZ, P2 ;  /* 0x000000ff1f1f7207 */ /* 0x000fe20001000000 */
[----:B0-----:R-:W-:Y:S01]  /*0670*/  FADD R3, R42, R57 ;  /* 0x000000392a037221 */ /* 0x001fe20000000000 */
[----:B------:R-:W-:-:S02]  /*0680*/  SHF.L.U32 R28, R28, 0x10, RZ ;  /* 0x000000101c1c7819 */ /* 0x000fc400000006ff */
[----:B-1----:R-:W-:Y:S01]  /*0690*/  SHF.L.U32 R40, R29, 0x10, RZ ;  /* 0x000000101d287819 */ /* 0x002fe200000006ff */
[----:B------:R-:W-:Y:S01]  /*06a0*/  IMAD.U32 R29, R38, 0x10000, RZ ;  /* 0x00010000261d7824 */ /* 0x000fe200078e00ff */
[----:B------:R-:W-:Y:S01]  /*06b0*/  SHF.L.U32 R41, R39, 0x10, RZ ;  /* 0x0000001027297819 */ /* 0x000fe200000006ff */
[----:B------:R-:W-:Y:S01]  /*06c0*/  FADD R2, R43, R58 ;  /* 0x0000003a2b027221 */ /* 0x000fe20000000000 */
[C---:B------:R-:W-:Y:S02]  /*06d0*/  SHF.L.U32 R42, R30.reuse, 0x10, RZ ;  /* 0x000000101e2a7819 */ /* 0x040fe400000006ff */
[----:B------:R-:W-:Y:S02]  /*06e0*/  SHF.L.U32 R43, R31, 0x10, RZ ;  /* 0x000000101f2b7819 */ /* 0x000fe400000006ff */
[----:B------:R-:W-:Y:S01]  /*06f0*/  PRMT R30, R30, 0x7632, R30 ;  /* 0x000076321e1e7816 */ /* 0x000fe2000000001e */
[----:B------:R-:W-:Y:S01]  /*0700*/  FADD R29, R28, R29 ;  /* 0x0000001d1c1d7221 */ /* 0x000fe20000000000 */
[----:B------:R-:W-:-:S02]  /*0710*/  PRMT R39, R39, 0x7632, R39 ;  /* 0x0000763227277816 */ /* 0x000fc40000000027 */
[----:B------:R-:W-:Y:S01]  /*0720*/  PRMT R31, R31, 0x7632, R31 ;  /* 0x000076321f1f7816 */ /* 0x000fe2000000001f */
[----:B------:R-:W-:Y:S01]  /*0730*/  FADD R28, R40, R41 ;  /* 0x00000029281c7221 */ /* 0x000fe20000000000 */
[----:B------:R-:W-:Y:S02]  /*0740*/  SHF.L.U32 R41, R30, 0x10, RZ ;  /* 0x000000101e297819 */ /* 0x000fe400000006ff */
[----:B------:R-:W-:Y:S02]  /*0750*/  SHF.L.U32 R39, R39, 0x10, RZ ;  /* 0x0000001027277819 */ /* 0x000fe400000006ff */
[----:B------:R-:W-:Y:S02]  /*0760*/  SHF.L.U32 R30, R31, 0x10, RZ ;  /* 0x000000101f1e7819 */ /* 0x000fe400000006ff */
[----:B----4-:R-:W-:Y:S02]  /*0770*/  SEL R34, R34, RZ, !P1 ;  /* 0x000000ff22227207 */ /* 0x010fe40004800000 */
[----:B------:R-:W-:-:S02]  /*0780*/  SEL R35, R35, RZ, !P1 ;  /* 0x000000ff23237207 */ /* 0x000fc40004800000 */
[----:B------:R-:W-:Y:S01]  /*0790*/  SEL R40, R33, RZ, !P1 ;  /* 0x000000ff21287207 */ /* 0x000fe20004800000 */
[----:B------:R-:W-:Y:S01]  /*07a0*/  FADD R33, R39, R30 ;  /* 0x0000001e27217221 */ /* 0x000fe20000000000 */
[----:B------:R-:W-:Y:S01]  /*07b0*/  FADD R39, R34, 1 ;  /* 0x3f80000022277421 */ /* 0x000fe20000000000 */
[----:B------:R-:W-:Y:S01]  /*07c0*/  SEL R34, R16, RZ, !P1 ;  /* 0x000000ff10227207 */ /* 0x000fe20004800000 */
[----:B------:R-:W-:Y:S01]  /*07d0*/  FADD R16, R35, 1 ;  /* 0x3f80000023107421 */ /* 0x000fe20000000000 */
[----:B------:R-:W-:Y:S02]  /*07e0*/  SEL R18, R18, RZ, !P1 ;  /* 0x000000ff12127207 */ /* 0x000fe40004800000 */
[----:B------:R-:W-:Y:S02]  /*07f0*/  SEL R17, R17, RZ, !P1 ;  /* 0x000000ff11117207 */ /* 0x000fe40004800000 */
[----:B------:R-:W-:Y:S01]  /*0800*/  SEL R35, R19, RZ, !P1 ;  /* 0x000000ff13237207 */ /* 0x000fe20004800000 */
[----:B------:R-:W-:-:S02]  /*0810*/  FADD R19, R18, 1 ;  /* 0x3f80000012137421 */ /* 0x000fc40000000000 */
[----:B------:R-:W-:Y:S01]  /*0820*/  FADD R18, R17, 1 ;  /* 0x3f80000011127421 */ /* 0x000fe20000000000 */
[----:B------:R-:W-:Y:S01]  /*0830*/  SEL R14, R14, RZ, P2 ;  /* 0x000000ff0e0e7207 */ /* 0x000fe20001000000 */
[----:B------:R-:W-:Y:S01]  /*0840*/  FADD R17, R35, 1 ;  /* 0x3f80000023117421 */ /* 0x000fe20000000000 */
[----:B------:R-:W-:Y:S01]  /*0850*/  SEL R15, R15, RZ, P2 ;  /* 0x000000ff0f0f7207 */ /* 0x000fe20001000000 */
[----:B------:R-:W-:Y:S01]  /*0860*/  FMUL R29, R29, R18 ;  /* 0x000000121d1d7220 */ /* 0x000fe20000400000 */
[----:B------:R-:W-:Y:S01]  /*0870*/  PRMT R38, R38, 0x7632, R38 ;  /* 0x0000763226267816 */ /* 0x000fe20000000026 */
[----:B------:R-:W-:Y:S01]  /*0880*/  FMUL R28, R28, R17 ;  /* 0x000000111c1c7220 */ /* 0x000fe20000400000 */
[----:B------:R-:W-:Y:S02]  /*0890*/  PRMT R17, R14, 0x7632, R17 ;  /* 0x000076320e117816 */ /* 0x000fe40000000011 */
[----:B------:R-:W-:Y:S01]  /*08a0*/  PRMT R18, R15, 0x7632, R18 ;  /* 0x000076320f127816 */ /* 0x000fe20000000012 */
[----:B------:R-:W-:Y:S01]  /*08b0*/  FMUL R2, R2, R19 ;  /* 0x0000001302027220 */ /* 0x000fe20000400000 */
[----:B------:R-:W-:Y:S01]  /*08c0*/  SEL R32, R32, RZ, !P1 ;  /* 0x000000ff20207207 */ /* 0x000fe20004800000 */
[----:B------:R-:W-:Y:S01]  /*08d0*/  FMUL R16, R33, R16 ;  /* 0x0000001021107220 */ /* 0x000fe20000400000 */
[----:B------:R-:W-:-:S02]  /*08e0*/  SHF.L.U32 R38, R38, 0x10, RZ ;  /* 0x0000001026267819 */ /* 0x000fc400000006ff */
[----:B------:R-:W-:Y:S02]  /*08f0*/  SEL R25, R25, RZ, !P1 ;  /* 0x000000ff19197207 */ /* 0x000fe40004800000 */
[----:B------:R-:W-:Y:S02]  /*0900*/  SHF.L.U32 R17, R17, 0x10, RZ ;  /* 0x0000001011117819 */ /* 0x000fe400000006ff */
[----:B------:R-:W-:Y:S01]  /*0910*/  SHF.L.U32 R19, R18, 0x10, RZ ;  /* 0x0000001012137819 */ /* 0x000fe200000006ff */
[----:B------:R-:W-:Y:S01]  /*0920*/  IMAD.U32 R15, R15, 0x10000, RZ ;  /* 0x000100000f0f7824 */ /* 0x000fe200078e00ff */
[----:B------:R-:W-:Y:S01]  /*0930*/  SEL R33, R26, RZ, !P1 ;  /* 0x000000ff1a217207 */ /* 0x000fe20004800000 */
[----:B------:R-:W-:Y:S01]  /*0940*/  FADD R30, R32, 1 ;  /* 0x3f800000201e7421 */ /* 0x000fe20000000000 */
[----:B------:R-:W-:Y:S01]  /*0950*/  SEL R27, R27, RZ, !P1 ;  /* 0x000000ff1b1b7207 */ /* 0x000fe20004800000 */
[----:B------:R-:W-:Y:S01]  /*0960*/  FADD R31, R38, R41 ;  /* 0x00000029261f7221 */ /* 0x000fe20000000000 */
[----:B------:R-:W-:Y:S01]  /*0970*/  SEL R21, R21, RZ, P2 ;  /* 0x000000ff15157207 */ /* 0x000fe20001000000 */
[----:B------:R-:W-:Y:S01]  /*0980*/  FADD R32, R40, 1 ;  /* 0x3f80000028207421 */ /* 0x000fe20000000000 */
[----:B------:R-:W-:Y:S01]  /*0990*/  SHF.L.U32 R26, R14, 0x10, RZ ;  /* 0x000000100e1a7819 */ /* 0x000fe200000006ff */
[----:B------:R-:W-:Y:S01]  /*09a0*/  FMUL R18, R17, UR4 ;  /* 0x0000000411127c20 */ /* 0x000fe20008400000 */
[----:B------:R-:W-:Y:S01]  /*09b0*/  SEL R22, R22, RZ, P2 ;  /* 0x000000ff16167207 */ /* 0x000fe20001000000 */
[----:B------:R-:W-:Y:S01]  /*09c0*/  FMUL R14, R19, UR4 ;  /* 0x00000004130e7c20 */ /* 0x000fe20008400000 */
[----:B------:R-:W-:Y:S01]  /*09d0*/  FADD R25, R25, 1 ;  /* 0x3f80000019197421 */ /* 0x000fe20000000000 */
[----:B------:R-:W-:Y:S01]  /*09e0*/  FADD R36, R36, R43 ;  /* 0x0000002b24247221 */ /* 0x000fe20000000000 */
[----:B------:R-:W-:Y:S01]  /*09f0*/  FMUL R15, R15, UR4 ;  /* 0x000000040f0f7c20 */ /* 0x000fe20008400000 */
[----:B------:R-:W-:Y:S01]  /*0a00*/  FADD R19, R33, 1 ;  /* 0x3f80000021137421 */ /* 0x000fe20000000000 */
[----:B------:R-:W-:Y:S01]  /*0a10*/  SEL R23, R23, RZ, P2 ;  /* 0x000000ff17177207 */ /* 0x000fe20001000000 */
[----:B------:R-:W-:Y:S01]  /*0a20*/  FMUL R31, R31, R32 ;  /* 0x000000201f1f7220 */ /* 0x000fe20000400000 */
[----:B------:R-:W-:Y:S01]  /*0a30*/  FADD R17, R27, 1 ;  /* 0x3f8000001b117421 */ /* 0x000fe20000000000 */
[----:B------:R-:W-:Y:S01]  /*0a40*/  FFMA R18, R18, R25, R21 ;  /* 0x0000001912127223 */ /* 0x000fe20000000015 */
[----:B------:R-:W-:Y:S01]  /*0a50*/  FMUL R32, R36, R39 ;  /* 0x0000002724207220 */ /* 0x000fe20000400000 */
[----:B------:R-:W-:Y:S01]  /*0a60*/  FFMA R19, R15, R19, R22 ;  /* 0x000000130f137223 */ /* 0x000fe20000000016 */
[----:B------:R-:W-:Y:S01]  /*0a70*/  SEL R24, R24, RZ, !P1 ;  /* 0x000000ff18187207 */ /* 0x000fe20004800000 */
[----:B------:R-:W-:Y:S01]  /*0a80*/  FFMA R17, R14, R17, R23 ;  /* 0x000000110e117223 */ /* 0x000fe20000000017 */
[----:B------:R-:W-:Y:S01]  /*0a90*/  FMUL R18, R31, R18 ;  /* 0x000000121f127220 */ /* 0x000fe20000400000 */
[----:B------:R-:W-:Y:S01]  /*0aa0*/  FMUL R19, R32, R19 ;  /* 0x0000001320137220 */ /* 0x000fe20000400000 */
[----:B------:R-:W-:Y:S01]  /*0ab0*/  SEL R20, R20, RZ, P2 ;  /* 0x000000ff14147207 */ /* 0x000fe20001000000 */
[----:B------:R-:W-:Y:S01]  /*0ac0*/  FMUL R16, R16, R17 ;  /* 0x0000001110107220 */ /* 0x000fe20000400000 */
[----:B------:R-:W-:Y:S01]  /*0ad0*/  FADD R37, R37, R42 ;  /* 0x0000002a25257221 */ /* 0x000fe20000000000 */
[----:B------:R-:W-:Y:S01]  /*0ae0*/  FMUL R15, R26, UR4 ;  /* 0x000000041a0f7c20 */ /* 0x000fe20008400000 */
[----:B------:R-:W-:Y:S01]  /*0af0*/  FADD R24, R24, 1 ;  /* 0x3f80000018187421 */ /* 0x000fe20000000000 */
[----:B------:R-:W-:-:S02]  /*0b00*/  FSEL R17, R18, -RZ, P2 ;  /* 0x800000ff12117208 */ /* 0x000fc40001000000 */
[----:B------:R-:W-:Y:S02]  /*0b10*/  FSEL R14, R19, -RZ, P2 ;  /* 0x800000ff130e7208 */ /* 0x000fe40001000000 */
[----:B-----5:R-:W-:Y:S01]  /*0b20*/  SEL R5, R5, RZ, !P1 ;  /* 0x000000ff05057207 */ /* 0x020fe20004800000 */
[----:B------:R-:W-:Y:S01]  /*0b30*/  FMUL R30, R37, R30 ;  /* 0x0000001e251e7220 */ /* 0x000fe20000400000 */
[----:B------:R-:W-:Y:S01]  /*0b40*/  FFMA R15, R15, R24, R20 ;  /* 0x000000180f0f7223 */ /* 0x000fe20000000014 */
[----:B------:R-:W-:Y:S01]  /*0b50*/  SEL R12, R12, RZ, P2 ;  /* 0x000000ff0c0c7207 */ /* 0x000fe20001000000 */
[----:B------:R-:W-:Y:S01]  /*0b60*/  FADD R52, R17, R52 ;  /* 0x0000003411347221 */ /* 0x000fe20000000000 */
[----:B------:R-:W-:Y:S01]  /*0b70*/  SEL R13, R13, RZ, P2 ;  /* 0x000000ff0d0d7207 */ /* 0x000fe20001000000 */
[----:B------:R-:W-:Y:S01]  /*0b80*/  FADD R53, R14, R53 ;  /* 0x000000350e357221 */ /* 0x000fe20000000000 */
[----:B------:R-:W-:Y:S02]  /*0b90*/  SEL R7, R7, RZ, !P1 ;  /* 0x000000ff07077207 */ /* 0x000fe40004800000 */
[----:B------:R-:W-:-:S02]  /*0ba0*/  SEL R6, R6, RZ, !P1 ;  /* 0x000000ff06067207 */ /* 0x000fc40004800000 */
[----:B------:R-:W-:Y:S01]  /*0bb0*/  SEL R17, R11, RZ, P2 ;  /* 0x000000ff0b117207 */ /* 0x000fe20001000000 */
[----:B------:R-:W-:Y:S01]  /*0bc0*/  FADD R11, R5, 1 ;  /* 0x3f800000050b7421 */ /* 0x000fe20000000000 */
[----:B------:R-:W-:Y:S01]  /*0bd0*/  SEL R14, R4, RZ, !P1 ;  /* 0x000000ff040e7207 */ /* 0x000fe20004800000 */
[----:B------:R-:W-:Y:S01]  /*0be0*/  FMUL R30, R30, R15 ;  /* 0x0000000f1e1e7220 */ /* 0x000fe20000400000 */
[----:B------:R-:W-:Y:S02]  /*0bf0*/  PRMT R5, R13, 0x7632, R5 ;  /* 0x000076320d057816 */ /* 0x000fe40000000005 */
[----:B------:R-:W-:Y:S02]  /*0c00*/  PRMT R4, R12, 0x7632, R4 ;  /* 0x000076320c047816 */ /* 0x000fe40000000004 */
[----:B------:R-:W-:Y:S02]  /*0c10*/  FSEL R21, R16, -RZ, P2 ;  /* 0x800000ff10157208 */ /* 0x000fe40001000000 */
[----:B------:R-:W-:Y:S01]  /*0c20*/  SEL R15, R9, RZ, P2 ;  /* 0x000000ff090f7207 */ /* 0x000fe20001000000 */
[----:B------:R-:W-:Y:S01]  /*0c30*/  FADD R9, R7, 1 ;  /* 0x3f80000007097421 */ /* 0x000fe20000000000 */
[----:B------:R-:W-:Y:S01]  /*0c40*/  SEL R16, R8, RZ, P2 ;  /* 0x000000ff08107207 */ /* 0x000fe20001000000 */
[----:B------:R-:W-:Y:S01]  /*0c50*/  FADD R8, R6, 1 ;  /* 0x3f80000006087421 */ /* 0x000fe20000000000 */
[----:B------:R-:W-:-:S02]  /*0c60*/  SHF.L.U32 R13, R13, 0x10, RZ ;  /* 0x000000100d0d7819 */ /* 0x000fc400000006ff */
[----:B------:R-:W-:Y:S02]  /*0c70*/  SHF.L.U32 R7, R12, 0x10, RZ ;  /* 0x000000100c077819 */ /* 0x000fe400000006ff */
[----:B------:R-:W-:Y:S02]  /*0c80*/  SHF.L.U32 R12, R5, 0x10, RZ ;  /* 0x00000010050c7819 */ /* 0x000fe400000006ff */
[----:B------:R-:W-:Y:S01]  /*0c90*/  SHF.L.U32 R6, R4, 0x10, RZ ;  /* 0x0000001004067819 */ /* 0x000fe200000006ff */
[----:B------:R-:W-:Y:S01]  /*0ca0*/  FMUL R5, R13, UR4 ;  /* 0x000000040d057c20 */ /* 0x000fe20008400000 */
[----:B------:R-:W-:Y:S01]  /*0cb0*/  SEL R18, R10, RZ, P2 ;  /* 0x000000ff0a127207 */ /* 0x000fe20001000000 */
[----:B------:R-:W-:Y:S01]  /*0cc0*/  FADD R34, R34, 1 ;  /* 0x3f80000022227421 */ /* 0x000fe20000000000 */
[----:B------:R-:W-:Y:S01]  /*0cd0*/  FADD R10, R14, 1 ;  /* 0x3f8000000e0a7421 */ /* 0x000fe20000000000 */
[----:B------:R-:W-:Y:S01]  /*0ce0*/  FMUL R7, R7, UR4 ;  /* 0x0000000407077c20 */ /* 0x000fe20008400000 */
[----:B------:R-:W-:Y:S01]  /*0cf0*/  FMUL R4, R12, UR4 ;  /* 0x000000040c047c20 */ /* 0x000fe20008400000 */
[----:B------:R-:W-:Y:S01]  /*0d00*/  FMUL R6, R6, UR4 ;  /* 0x0000000406067c20 */ /* 0x000fe20008400000 */
[----:B------:R-:W-:Y:S01]  /*0d10*/  FFMA R5, R5, R8, R18 ;  /* 0x0000000805057223 */ /* 0x000fe20000000012 */
[----:B------:R-:W-:Y:S01]  /*0d20*/  FMUL R3, R3, R34 ;  /* 0x0000002203037220 */ /* 0x000fe20000400000 */
[----:B------:R-:W-:Y:S01]  /*0d30*/  FFMA R10, R7, R10, R16 ;  /* 0x0000000a070a7223 */ /* 0x000fe20000000010 */
[----:B------:R-:W-:Y:S01]  /*0d40*/  FFMA R9, R4, R9, R17 ;  /* 0x0000000904097223 */ /* 0x000fe20000000011 */
[----:B------:R-:W-:Y:S01]  /*0d50*/  FFMA R6, R6, R11, R15 ;  /* 0x0000000b06067223 */ /* 0x000fe2000000000f */
[----:B------:R-:W-:Y:S01]  /*0d60*/  FMUL R2, R2, R5 ;  /* 0x0000000502027220 */ /* 0x000fe20000400000 */
[----:B------:R-:W-:Y:S01]  /*0d70*/  FMUL R3, R3, R10 ;  /* 0x0000000a03037220 */ /* 0x000fe20000400000 */
[----:B------:R-:W-:Y:S01]  /*0d80*/  FMUL R9, R28, R9 ;  /* 0x000000091c097220 */ /* 0x000fe20000400000 */
[----:B------:R-:W-:-:S02]  /*0d90*/  FMUL R6, R29, R6 ;  /* 0x000000061d067220 */ /* 0x000fc40000400000 */
[----:B------:R-:W-:Y:S02]  /*0da0*/  FSEL R4, R2, -RZ, P2 ;  /* 0x800000ff02047208 */ /* 0x000fe40001000000 */
[----:B------:R-:W-:Y:S02]  /*0db0*/  FSEL R2, R3, -RZ, P2 ;  /* 0x800000ff03027208 */ /* 0x000fe40001000000 */
[----:B------:R-:W-:Y:S02]  /*0dc0*/  FSEL R30, R30, -RZ, P2 ;  /* 0x800000ff1e1e7208 */ /* 0x000fe40001000000 */
[----:B------:R-:W-:Y:S02]  /*0dd0*/  FSEL R9, R9, -RZ, P2 ;  /* 0x800000ff09097208 */ /* 0x000fe40001000000 */
[----:B------:R-:W-:Y:S01]  /*0de0*/  FSEL R3, R6, -RZ, P2 ;  /* 0x800000ff06037208 */ /* 0x000fe20001000000 */
[----:B------:R-:W-:Y:S01]  /*0df0*/  FADD R56, R21, R56 ;  /* 0x0000003815387221 */ /* 0x000fe20000000000 */
[----:B------:R-:W-:Y:S01]  /*0e00*/  FADD R55, R30, R55 ;  /* 0x000000371e377221 */ /* 0x000fe20000000000 */
[----:B------:R-:W-:Y:S01]  /*0e10*/  FADD R47, R4, R47 ;  /* 0x0000002f042f7221 */ /* 0x000fe20000000000 */
[----:B------:R-:W-:Y:S01]  /*0e20*/  FADD R45, R2, R45 ;  /* 0x0000002d022d7221 */ /* 0x000fe20000000000 */
[----:B------:R-:W-:Y:S01]  /*0e30*/  FADD R44, R9, R44 ;  /* 0x0000002c092c7221 */ /* 0x000fe20000000000 */
[----:B------:R-:W-:Y:S01]  /*0e40*/  FADD R46, R3, R46 ;  /* 0x0000002e032e7221 */ /* 0x000fe20000000000 */
[----:B------:R-:W-:Y:S05]  /*0e50*/  @P0 BRA `(.L_x_0) ;  /* 0xfffff37000000947 */ /* 0x000fea000383ffff */
[----:B------:R-:W-:Y:S01]  /*0e60*/  FADD R46, R45, R46 ;  /* 0x0000002e2d2e7221 */ /* 0x000fe20000000000 */
[----:B------:R-:W-:Y:S01]  /*0e70*/  LOP3.LUT P3, RZ, R0, 0x1f, RZ, 0xc0, !PT ;  /* 0x0000001f00ff7812 */ /* 0x000fe2000786c0ff */
[----:B------:R-:W-:Y:S01]  /*0e80*/  IMAD.SHL.U32 R54, R54, 0x4, RZ ;  /* 0x0000000436367824 */ /* 0x000fe200078e00ff */
[C---:B------:R-:W-:Y:S01]  /*0e90*/  ISETP.GE.AND P4, PT, R0.reuse, 0x8, PT ;  /* 0x000000080000780c */ /* 0x040fe20003f86270 */
[----:B------:R-:W-:Y:S01]  /*0ea0*/  FADD R47, R47, R46 ;  /* 0x0000002e2f2f7221 */ /* 0x000fe20000000000 */
[----:B------:R-:W-:Y:S01]  /*0eb0*/  LOP3.LUT P0, RZ, R0, 0x7, RZ, 0xc0, !PT ;  /* 0x0000000700ff7812 */ /* 0x000fe2000780c0ff */
[----:B------:R-:W-:Y:S01]  /*0ec0*/  ULDC.64 UR6, c[0x0][0x1a0] ;  /* 0x0000680000067ab9 */ /* 0x000fe20000000a00 */
[----:B------:R-:W-:Y:S01]  /*0ed0*/  PLOP3.LUT P1, PT, PT, PT, UP1, 0x80, 0x0 ;  /* 0x000000000000781c */ /* 0x000fe20003f2f018 */
[----:B------:R-:W-:Y:S01]  /*0ee0*/  FADD R44, R44, R47 ;  /* 0x0000002f2c2c7221 */ /* 0x000fe20000000000 */
[----:B------:R-:W-:Y:S01]  /*0ef0*/  ISETP.LT.AND P0, PT, R0, 0x8, !P0 ;  /* 0x000000080000780c */ /* 0x000fe20004701270 */
[----:B------:R-:W-:-:S02]  /*0f00*/  ULEA UR6, UP0, UR10, UR6, 0x2 ;  /* 0x000000060a067291 */ /* 0x000fc4000f80103f */
[----:B------:R-:W-:Y:S02]  /*0f10*/  FADD R55, R55, R44 ;  /* 0x0000002c37377221 */ /* 0x000fe40000000000 */
[----:B------:R-:W-:Y:S02]  /*0f20*/  ULEA.HI.X UR7, UR10, UR7, UR11, 0x2, UP0 ;  /* 0x000000070a077291 */ /* 0x000fe400080f140b */
[----:B------:R-:W-:-:S04]  /*0f30*/  FADD R52, R52, R55 ;  /* 0x0000003734347221 */ /* 0x000fc80000000000 */
[----:B------:R-:W-:-:S04]  /*0f40*/  FADD R53, R53, R52 ;  /* 0x0000003435357221 */ /* 0x000fc80000000000 */
[----:B------:R-:W-:-:S05]  /*0f50*/  FADD R53, R56, R53 ;  /* 0x0000003538357221 */ /* 0x000fca0000000000 */
[----:B------:R-:W0:Y:S02]  /*0f60*/  SHFL.BFLY PT, R2, R53, 0x10, 0x1f ;  /* 0x0e001f0035027f89 */ /* 0x000e2400000e0000 */
[----:B0-----:R-:W-:-:S05]  /*0f70*/  FADD R2, R53, R2 ;  /* 0x0000000235027221 */ /* 0x001fca0000000000 */
[----:B------:R-:W0:Y:S02]  /*0f80*/  SHFL.BFLY PT, R3, R2, 0x8, 0x1f ;  /* 0x0d001f0002037f89 */ /* 0x000e2400000e0000 */
[----:B0-----:R-:W-:Y:S01]  /*0f90*/  FADD R3, R2, R3 ;  /* 0x0000000302037221 */ /* 0x001fe20000000000 */
[----:B------:R-:W-:-:S04]  /*0fa0*/  LOP3.LUT R2, R54, 0x1c, RZ, 0xe2, !PT ;  /* 0x0000001c36027812 */ /* 0x000fc800078ee2ff */
[----:B------:R-:W0:Y:S02]  /*0fb0*/  SHFL.BFLY PT, R4, R3, 0x4, 0x1f ;  /* 0x0c801f0003047f89 */ /* 0x000e2400000e0000 */
[----:B0-----:R-:W-:-:S05]  /*0fc0*/  FADD R4, R3, R4 ;  /* 0x0000000403047221 */ /* 0x001fca0000000000 */
[----:B------:R-:W0:Y:S02]  /*0fd0*/  SHFL.BFLY PT, R5, R4, 0x2, 0x1f ;  /* 0x0c401f0004057f89 */ /* 0x000e2400000e0000 */
[----:B0-----:R-:W-:-:S05]  /*0fe0*/  FADD R5, R4, R5 ;  /* 0x0000000504057221 */ /* 0x001fca0000000000 */
[----:B------:R-:W0:Y:S02]  /*0ff0*/  SHFL.BFLY PT, R6, R5, 0x1, 0x1f ;  /* 0x0c201f0005067f89 */ /* 0x000e2400000e0000 */
[----:B0-----:R-:W-:-:S05]  /*1000*/  FADD R9, R5, R6 ;  /* 0x0000000605097221 */ /* 0x001fca0000000000 */
[----:B------:R-:W-:Y:S04]  /*1010*/  @!P3 STS [R2], R9 ;  /* 0x000000090200b388 */ /* 0x000fe80000000800 */
[----:B------:R-:W-:Y:S06]  /*1020*/  BAR.SYNC 0x0 ;  /* 0x0000000000007b1d */ /* 0x000fec0000000000 */
[----:B------:R-:W0:Y:S01]  /*1030*/  @!P4 LDS R7, [R0.X4] ;  /* 0x000000000007c984 */ /* 0x000e220000004800 */
[----:B------:R-:W-:-:S03]  /*1040*/  MOV R2, UR6 ;  /* 0x0000000600027c02 */ /* 0x000fc60008000f00 */
[----:B0-----:R-:W0:Y:S02]  /*1050*/  SHFL.BFLY PT, R4, R7, 0x4, 0x1f ;  /* 0x0c801f0007047f89 */ /* 0x001e2400000e0000 */
[----:B0-----:R-:W-:-:S05]  /*1060*/  FADD R4, R7, R4 ;  /* 0x0000000407047221 */ /* 0x001fca0000000000 */
[----:B------:R-:W0:Y:S02]  /*1070*/  SHFL.BFLY PT, R3, R4, 0x2, 0x1f ;  /* 0x0c401f0004037f89 */ /* 0x000e2400000e0000 */
[----:B0-----:R-:W-:Y:S01]  /*1080*/  FADD R5, R4, R3 ;  /* 0x0000000304057221 */ /* 0x001fe20000000000 */
[----:B------:R-:W-:-:S04]  /*1090*/  MOV R3, UR7 ;  /* 0x0000000700037c02 */ /* 0x000fc80008000f00 */
[----:B------:R-:W0:Y:S02]  /*10a0*/  SHFL.BFLY PT, R6, R5, 0x1, 0x1f ;  /* 0x0c201f0005067f89 */ /* 0x000e2400000e0000 */
[----:B0-----:R-:W-:-:S05]  /*10b0*/  FADD R7, R5, R6 ;  /* 0x0000000605077221 */ /* 0x001fca0000000000 */
[----:B------:R-:W-:Y:S04]  /*10c0*/  @P0 STS [R0.X4], R7 ;  /* 0x0000000700000388 */ /* 0x000fe80000004800 */
[----:B------:R-:W-:Y:S06]  /*10d0*/  BAR.SYNC 0x0 ;  /* 0x0000000000007b1d */ /* 0x000fec0000000000 */
[----:B------:R-:W2:Y:S01]  /*10e0*/  @!P1 LDG.E.EL R2, [R2.64] ;  /* 0x0000000802029981 */ /* 0x000ea2000c2e1900 */
[----:B------:R-:W-:Y:S01]  /*10f0*/  PLOP3.LUT P1, PT, PT, PT, UP1, 0x80, 0x0 ;  /* 0x000000000000781c */ /* 0x000fe20003f2f018 */
[----:B------:R-:W-:Y:S01]  /*1100*/  UMOV UR5, URZ ;  /* 0x0000003f00057c82 */ /* 0x000fe20008000000 */
[----:B------:R-:W-:Y:S01]  /*1110*/  IADD3 R47, R48, 0x400, RZ ;  /* 0x00000400302f7810 */ /* 0x000fe20007ffe0ff */
[----:B------:R-:W0:Y:S01]  /*1120*/  LDS R4, [RZ] ;  /* 0x00000000ff047984 */ /* 0x000e220000000800 */
[----:B------:R-:W-:Y:S01]  /*1130*/  CS2R R44, SRZ ;  /* 0x00000000002c7805 */ /* 0x000fe2000001ff00 */
[----:B------:R-:W-:Y:S01]  /*1140*/  MOV R0, RZ ;  /* 0x000000ff00007202 */ /* 0x000fe20000000f00 */
[----:B------:R-:W-:Y:S01]  /*1150*/  CS2R R6, SRZ ;  /* 0x0000000000067805 */ /* 0x000fe2000001ff00 */
[----:B------:R-:W-:-:S02]  /*1160*/  UPLOP3.LUT UP0, UPT, UPT, UPT, UPT, 0x80, 0x0 ;  /* 0x000000000000789c */ /* 0x000fc40003f0f070 */
[----:B------:R-:W-:Y:S01]  /*1170*/  UMOV UR6, URZ ;  /* 0x0000003f00067c82 */ /* 0x000fe20008000000 */
[----:B0-----:R-:W-:-:S03]  /*1180*/  FMUL R4, R4, -0.5 ;  /* 0xbf00000004047820 */ /* 0x001fc60000400000 */
[----:B--2---:R0:W1:Y:S02]  /*1190*/  @!P1 R2UR UR5, R2 ;  /* 0x00000000020593c2 */ /* 0x00406400000e0000 */
[----:B0-----:R-:W-:Y:S01]  /*11a0*/  CS2R R2, SRZ ;  /* 0x0000000000027805 */ /* 0x001fe2000001ff00 */
[----:B-1----:R-:W-:-:S05]  /*11b0*/  MOV R5, UR5 ;  /* 0x0000000500057c02 */ /* 0x002fca0008000f00 */
[----:B------:R-:W-:-:S04]  /*11c0*/  FMUL R5, R5, UR5 ;  /* 0x0000000505057c20 */ /* 0x000fc80008400000 */
[----:B------:R-:W-:-:S04]  /*11d0*/  FMUL R5, R5, UR5 ;  /* 0x0000000505057c20 */ /* 0x000fc80008400000 */
[----:B------:R-:W-:-:S04]  /*11e0*/  FMUL R4, R4, R5 ;  /* 0x0000000504047220 */ /* 0x000fc80000400000 */
[----:B------:R-:W-:Y:S01]  /*11f0*/  FMUL R5, R4, 0.00043402778101153671741 ;  /* 0x39e38e3904057820 */ /* 0x000fe20000400000 */
[----:B------:R-:W-:-:S03]  /*1200*/  SHF.L.U32 R4, R51, 0x5, RZ ;  /* 0x0000000533047819 */ /* 0x000fc600000006ff */
[----:B------:R0:W1:Y:S02]  /*1210*/  R2UR UR7, R5 ;  /* 0x00000000050773c2 */ /* 0x00006400000e0000 */
[----:B01----:R-:W-:-:S06]  /*1220*/  MOV R5, RZ ;  /* 0x000000ff00057202 */ /* 0x003fcc0000000f00 */
.L_x_2:
[----:B------:R-:W-:Y:S01]  /*1230*/  LOP3.LUT R25, R50, UR6, RZ, 0xfc, !PT ;  /* 0x0000000632197c12 */ /* 0x000fe2000f8efcff */
[----:B0-----:R-:W-:Y:S01]  /*1240*/  IMAD.U32 R8, RZ, RZ, UR10 ;  /* 0x0000000aff087e24 */ /* 0x001fe2000f8e00ff */
[----:B------:R-:W-:Y:S01]  /*1250*/  MOV R9, UR10 ;  /* 0x0000000a00097c02 */ /* 0x000fe20008000f00 */
[----:B------:R-:W-:Y:S01]  /*1260*/  CS2R R36, SRZ ;  /* 0x0000000000247805 */ /* 0x000fe2000001ff00 */
[----:B------:R-:W-:Y:S01]  /*1270*/  ISETP.GE.U32.AND P1, PT, R25, 0x900, PT ;  /* 0x000009001900780c */ /* 0x000fe20003f26070 */
[----:B------:R-:W-:Y:S01]  /*1280*/  IMAD R61, R8, 0x900, R25 ;  /* 0x00000900083d7824 */ /* 0x000fe200078e0219 */
[----:B------:R-:W-:Y:S01]  /*1290*/  MOV R26, 0x2 ;  /* 0x00000002001a7802 */ /* 0x000fe20000000f00 */
[----:B------:R-:W-:Y:S01]  /*12a0*/  CS2R R38, SRZ ;  /* 0x0000000000267805 */ /* 0x000fe2000001ff00 */
[----:B------:R-:W-:Y:S01]  /*12b0*/  ISETP.LT.AND P5, PT, R9, 0x200, !P1 ;  /* 0x000002000900780c */ /* 0x000fe20004fa1270 */
[----:B------:R-:W-:Y:S01]  /*12c0*/  CS2R R40, SRZ ;  /* 0x0000000000287805 */ /* 0x000fe2000001ff00 */
[----:B------:R-:W-:Y:S01]  /*12d0*/  CS2R R42, SRZ ;  /* 0x00000000002a7805 */ /* 0x000fe2000001ff00 */
[----:B------:R-:W-:-:S04]  /*12e0*/  IMAD.WIDE R10, R61, R26, c[0x0][0x168] ;  /* 0x00005a003d0a7625 */ /* 0x000fc800078e021a */
[----:B------:R-:W-:-:S06]  /*12f0*/  IMAD.WIDE R12, R61, R26, c[0x0][0x170] ;  /* 0x00005c003d0c7625 */ /* 0x000fcc00078e021a */
[----:B------:R0:W2:Y:S04]  /*1300*/  @P5 LDG.E.EF.128 R36, [R10.64] ;  /* 0x000000080a245981 */ /* 0x0000a8000c0e1d00 */
[----:B------:R1:W3:Y:S01]  /*1310*/  @P5 LDG.E.EF.128 R40, [R12.64] ;  /* 0x000000080c285981 */ /* 0x0002e2000c0e1d00 */
[----:B------:R-:W-:Y:S01]  /*1320*/  IADD3 R56, P2, R50, UR6, RZ ;  /* 0x0000000632387c10 */ /* 0x000fe2000ff5e0ff */
[----:B------:R-:W-:Y:S01]  /*1330*/  CS2R R32, SRZ ;  /* 0x0000000000207805 */ /* 0x000fe2000001ff00 */
[----:B------:R-:W-:Y:S02]  /*1340*/  CS2R R34, SRZ ;  /* 0x0000000000227805 */ /* 0x000fe4000001ff00 */
[----:B------:R-:W-:Y:S02]  /*1350*/  IADD3.X R9, RZ, RZ, RZ, P2, !PT ;  /* 0x000000ffff097210 */ /* 0x000fe400017fe4ff */
[----:B------:R-:W-:-:S02]  /*1360*/  SHF.L.U32 R58, R56, 0x2, RZ ;  /* 0x00000002383a7819 */ /* 0x000fc400000006ff */
[----:B------:R-:W-:Y:S02]  /*1370*/  SHF.L.U64.HI R56, R56, 0x2, R9 ;  /* 0x0000000238387819 */ /* 0x000fe40000010209 */
[----:B------:R-:W-:-:S04]  /*1380*/  IADD3 R8, P2, R58, c[0x0][0x178], RZ ;  /* 0x00005e003a087a10 */ /* 0x000fc80007f5e0ff */
[----:B------:R-:W-:-:S05]  /*1390*/  IADD3.X R9, R56, c[0x0][0x17c], RZ, P2, !PT ;  /* 0x00005f0038097a10 */ /* 0x000fca00017fe4ff */
[----:B------:R4:W5:Y:S01]  /*13a0*/  @!P1 LDG.E.EL.128 R32, [R8.64+0x10] ;  /* 0x0000100808209981 */ /* 0x000962000c2e1d00 */
[----:B------:R-:W-:Y:S01]  /*13b0*/  MOV R46, 0x4 ;  /* 0x00000004002e7802 */ /* 0x000fe20000000f00 */
[----:B------:R-:W-:Y:S01]  /*13c0*/  CS2R R20, SRZ ;  /* 0x0000000000147805 */ /* 0x000fe2000001ff00 */
[----:B------:R-:W-:Y:S01]  /*13d0*/  LOP3.LUT R53, R49, UR6, RZ, 0xfc, !PT ;  /* 0x0000000631357c12 */ /* 0x000fe2000f8efcff */
[----:B------:R-:W-:Y:S01]  /*13e0*/  CS2R R22, SRZ ;  /* 0x0000000000167805 */ /* 0x000fe2000001ff00 */
[----:B------:R-:W-:Y:S01]  /*13f0*/  MOV R52, UR10 ;  /* 0x0000000a00347c02 */ /* 0x000fe20008000f00 */
[----:B-1----:R-:W-:Y:S01]  /*1400*/  CS2R R12, SRZ ;  /* 0x00000000000c7805 */ /* 0x002fe2000001ff00 */
[----:B------:R-:W-:Y:S01]  /*1410*/  CS2R R14, SRZ ;  /* 0x00000000000e7805 */ /* 0x000fe2000001ff00 */
[CC--:B0-----:R-:W-:Y:S01]  /*1420*/  IMAD.WIDE.U32 R10, R25.reuse, R46.reuse, c[0x0][0x190] ;  /* 0x00006400190a7625 */ /* 0x0c1fe200078e002e */
[----:B------:R-:W-:Y:S01]  /*1430*/  CS2R R16, SRZ ;  /* 0x0000000000107805 */ /* 0x000fe2000001ff00 */
[----:B------:R-:W-:Y:S01]  /*1440*/  CS2R R18, SRZ ;  /* 0x0000000000127805 */ /* 0x000fe2000001ff00 */
[----:B------:R-:W-:Y:S01]  /*1450*/  CS2R R28, SRZ ;  /* 0x00000000001c7805 */ /* 0x000fe2000001ff00 */
[----:B------:R-:W-:Y:S01]  /*1460*/  IMAD.WIDE.U32 R24, R25, R46, c[0x0][0x178] ;  /* 0x00005e0019187625 */ /* 0x000fe200078e002e */
[----:B------:R-:W-:-:S03]  /*1470*/  CS2R R30, SRZ ;  /* 0x00000000001e7805 */ /* 0x000fc6000001ff00 */
[C---:B------:R-:W-:Y:S01]  /*1480*/  IMAD.WIDE R26, R61.reuse, R26, c[0x0][0x180] ;  /* 0x000060003d1a7625 */ /* 0x040fe200078e021a */
[----:B------:R0:W5:Y:S03]  /*1490*/  @!P1 LDG.E.EL.128 R12, [R24.64] ;  /* 0x00000008180c9981 */ /* 0x000166000c2e1d00 */
[----:B------:R-:W-:Y:S01]  /*14a0*/  IMAD.WIDE R54, R61, R46, c[0x0][0x198] ;  /* 0x000066003d367625 */ /* 0x000fe200078e022e */
[----:B------:R1:W5:Y:S03]  /*14b0*/  @P5 LDG.E.EL.128 R20, [R26.64] ;  /* 0x000000081a145981 */ /* 0x000366000c2e1d00 */
[----:B------:R-:W-:Y:S01]  /*14c0*/  IMAD R53, R52, 0x900, R53 ;  /* 0x0000090034357824 */ /* 0x000fe200078e0235 */
[----:B------:R4:W5:Y:S01]  /*14d0*/  @P5 LDG.E.EF.128 R16, [R54.64] ;  /* 0x0000000836105981 */ /* 0x000962000c0e1d00 */
[----:B0-----:R-:W-:-:S03]  /*14e0*/  CS2R R24, SRZ ;  /* 0x0000000000187805 */ /* 0x001fc6000001ff00 */
[----:B------:R0:W5:Y:S01]  /*14f0*/  @!P1 LDG.E.EL.128 R28, [R10.64] ;  /* 0x000000080a1c9981 */ /* 0x000162000c2e1d00 */
[----:B-1----:R-:W-:Y:S01]  /*1500*/  CS2R R26, SRZ ;  /* 0x00000000001a7805 */ /* 0x002fe2000001ff00 */
[----:B----4-:R-:W-:-:S05]  /*1510*/  IMAD.WIDE R54, R53, R46, c[0x0][0x198] ;  /* 0x0000660035367625 */ /* 0x010fca00078e022e */
[----:B------:R1:W4:Y:S01]  /*1520*/  @P5 LDG.E.EF.128 R24, [R54.64] ;  /* 0x0000000836185981 */ /* 0x000322000c0e1d00 */
[----:B------:R-:W-:Y:S01]  /*1530*/  CS2R R8, SRZ ;  /* 0x0000000000087805 */ /* 0x000fe2000001ff00 */
[----:B0-----:R-:W-:Y:S01]  /*1540*/  CS2R R10, SRZ ;  /* 0x00000000000a7805 */ /* 0x001fe2000001ff00 */
[----:B------:R-:W-:-:S05]  /*1550*/  IMAD.WIDE R60, R61, R46, c[0x0][0x160] ;  /* 0x000058003d3c7625 */ /* 0x000fca00078e022e */
[----:B------:R0:W4:Y:S01]  /*1560*/  @P5 LDG.E.EL.128 R8, [R60.64] ;  /* 0x000000083c085981 */ /* 0x000122000c2e1d00 */
[----:B--2---:R-:W-:Y:S02]  /*1570*/  SEL R36, R36, RZ, P5 ;  /* 0x000000ff24247207 */ /* 0x004fe40002800000 */
[----:B---3--:R-:W-:Y:S02]  /*1580*/  SEL R40, R40, RZ, P5 ;  /* 0x000000ff28287207 */ /* 0x008fe40002800000 */
[----:B------:R-:W-:Y:S02]  /*1590*/  SHF.L.U32 R52, R36, 0x10, RZ ;  /* 0x0000001024347819 */ /* 0x000fe400000006ff */
[----:B------:R-:W-:Y:S02]  /*15a0*/  SHF.L.U32 R57, R40, 0x10, RZ ;  /* 0x0000001028397819 */ /* 0x000fe400000006ff */
[----:B------:R-:W-:Y:S02]  /*15b0*/  PRMT R36, R36, 0x7632, R36 ;  /* 0x0000763224247816 */ /* 0x000fe40000000024 */
[----:B------:R-:W-:Y:S01]  /*15c0*/  PRMT R40, R40, 0x7632, R40 ;  /* 0x0000763228287816 */ /* 0x000fe20000000028 */
[----:B------:R-:W-:Y:S01]  /*15d0*/  FADD R52, R52, R57 ;  /* 0x0000003934347221 */ /* 0x000fe20000000000 */
[----:B------:R-:W-:Y:S01]  /*15e0*/  SEL R37, R37, RZ, P5 ;  /* 0x000000ff25257207 */ /* 0x000fe20002800000 */
[----:B------:R-:W-:Y:S01]  /*15f0*/  IMAD.U32 R36, R36, 0x10000, RZ ;  /* 0x0001000024247824 */ /* 0x000fe200078e00ff */
[----:B------:R-:W-:-:S02]  /*1600*/  SHF.L.U32 R57, R40, 0x10, RZ ;  /* 0x0000001028397819 */ /* 0x000fc400000006ff */
[----:B------:R-:W-:Y:S02]  /*1610*/  SEL R41, R41, RZ, P5 ;  /* 0x000000ff29297207 */ /* 0x000fe40002800000 */
[----:B-1----:R-:W-:Y:S01]  /*1620*/  SHF.L.U32 R55, R37, 0x10, RZ ;  /* 0x0000001025377819 */ /* 0x002fe200000006ff */
[----:B------:R-:W-:Y:S01]  /*1630*/  FADD R54, R36, R57 ;  /* 0x0000003924367221 */ /* 0x000fe20000000000 */
[----:B------:R-:W-:Y:S02]  /*1640*/  SHF.L.U32 R36, R41, 0x10, RZ ;  /* 0x0000001029247819 */ /* 0x000fe400000006ff */
[----:B------:R-:W-:Y:S02]  /*1650*/  PRMT R37, R37, 0x7632, R37 ;  /* 0x0000763225257816 */ /* 0x000fe40000000025 */
[----:B------:R-:W-:Y:S01]  /*1660*/  PRMT R41, R41, 0x7632, R41 ;  /* 0x0000763229297816 */ /* 0x000fe20000000029 */
[----:B------:R-:W-:Y:S01]  /*1670*/  FADD R55, R55, R36 ;  /* 0x0000002437377221 */ /* 0x000fe20000000000 */
[----:B------:R-:W-:-:S02]  /*1680*/  SHF.L.U32 R37, R37, 0x10, RZ ;  /* 0x0000001025257819 */ /* 0x000fc400000006ff */
[----:B------:R-:W-:Y:S02]  /*1690*/  SHF.L.U32 R36, R41, 0x10, RZ ;  /* 0x0000001029247819 */ /* 0x000fe400000006ff */
[----:B------:R-:W-:Y:S02]  /*16a0*/  SEL R39, R39, RZ, P5 ;  /* 0x000000ff27277207 */ /* 0x000fe40002800000 */
[----:B------:R-:W-:Y:S02]  /*16b0*/  SEL R43, R43, RZ, P5 ;  /* 0x000000ff2b2b7207 */ /* 0x000fe40002800000 */
[----:B------:R-:W-:Y:S02]  /*16c0*/  SEL R38, R38, RZ, P5 ;  /* 0x000000ff26267207 */ /* 0x000fe40002800000 */
[----:B------:R-:W-:Y:S01]  /*16d0*/  SEL R42, R42, RZ, P5 ;  /* 0x000000ff2a2a7207 */ /* 0x000fe20002800000 */
[----:B------:R-:W-:Y:S01]  /*16e0*/  FADD R57, R37, R36 ;  /* 0x0000002425397221 */ /* 0x000fe20000000000 */
[----:B------:R-:W-:-:S02]  /*16f0*/  SHF.L.U32 R41, R39, 0x10, RZ ;  /* 0x0000001027297819 */ /* 0x000fc400000006ff */
[----:B------:R-:W-:Y:S02]  /*1700*/  SHF.L.U32 R36, R43, 0x10, RZ ;  /* 0x000000102b247819 */ /* 0x000fe400000006ff */
[----:B------:R-:W-:Y:S02]  /*1710*/  SHF.L.U32 R40, R38, 0x10, RZ ;  /* 0x0000001026287819 */ /* 0x000fe400000006ff */
[----:B------:R-:W-:Y:S02]  /*1720*/  SHF.L.U32 R37, R42, 0x10, RZ ;  /* 0x000000102a257819 */ /* 0x000fe400000006ff */
[----:B------:R-:W-:Y:S02]  /*1730*/  PRMT R38, R38, 0x7632, R38 ;  /* 0x0000763226267816 */ /* 0x000fe40000000026 */
[----:B------:R-:W-:Y:S02]  /*1740*/  PRMT R42, R42, 0x7632, R42 ;  /* 0x000076322a2a7816 */ /* 0x000fe4000000002a */
[----:B------:R-:W-:-:S02]  /*1750*/  PRMT R39, R39, 0x7632, R39 ;  /* 0x0000763227277816 */ /* 0x000fc40000000027 */
[----:B------:R-:W-:Y:S01]  /*1760*/  PRMT R43, R43, 0x7632, R43 ;  /* 0x000076322b2b7816 */ /* 0x000fe2000000002b */
[----:B------:R-:W-:Y:S01]  /*1770*/  FADD R41, R41, R36 ;  /* 0x0000002429297221 */ /* 0x000fe20000000000 */
[----:B------:R-:W-:Y:S01]  /*1780*/  SHF.L.U32 R59, R42, 0x10, RZ ;  /* 0x000000102a3b7819 */ /* 0x000fe200000006ff */
[----:B------:R-:W-:Y:S01]  /*1790*/  IMAD.U32 R38, R38, 0x10000, RZ ;  /* 0x0001000026267824 */ /* 0x000fe200078e00ff */
[----:B------:R-:W-:Y:S02]  /*17a0*/  SHF.L.U32 R39, R39, 0x10, RZ ;  /* 0x0000001027277819 */ /* 0x000fe400000006ff */
[----:B------:R-:W-:Y:S02]  /*17b0*/  SHF.L.U32 R36, R43, 0x10, RZ ;  /* 0x000000102b247819 */ /* 0x000fe400000006ff */
[----:B-----5:R-:W-:Y:S02]  /*17c0*/  SEL R32, R32, RZ, !P1 ;  /* 0x000000ff20207207 */ /* 0x020fe40004800000 */
[----:B------:R-:W-:Y:S01]  /*17d0*/  IADD3 R42, P2, R58, c[0x0][0x190], RZ ;  /* 0x000064003a2a7a10 */ /* 0x000fe20007f5e0ff */
[----:B------:R-:W-:Y:S01]  /*17e0*/  FADD R40, R40, R37 ;  /* 0x0000002528287221 */ /* 0x000fe20000000000 */
[----:B------:R-:W-:Y:S01]  /*17f0*/  FADD R59, R38, R59 ;  /* 0x0000003b263b7221 */ /* 0x000fe20000000000 */
[----:B------:R-:W-:Y:S01]  /*1800*/  FADD R58, R39, R36 ;  /* 0x00000024273a7221 */ /* 0x000fe20000000000 */
[----:B0-----:R-:W-:Y:S01]  /*1810*/  FADD R61, R32, 1 ;  /* 0x3f800000203d7421 */ /* 0x001fe20000000000 */
[----:B------:R-:W-:Y:S01]  /*1820*/  CS2R R36, SRZ ;  /* 0x0000000000247805 */ /* 0x000fe2000001ff00 */
[----:B------:R-:W-:Y:S01]  /*1830*/  CS2R R38, SRZ ;  /* 0x0000000000267805 */ /* 0x000fe2000001ff00 */
[----:B------:R-:W-:-:S02]  /*1840*/  SEL R32, R34, RZ, !P1 ;  /* 0x000000ff22207207 */ /* 0x000fc40004800000 */
[----:B------:R-:W-:-:S03]  /*1850*/  IADD3.X R43, R56, c[0x0][0x194], RZ, P2, !PT ;  /* 0x00006500382b7a10 */ /* 0x000fc600017fe4ff */
[----:B------:R-:W-:Y:S02]  /*1860*/  FADD R32, R32, 1 ;  /* 0x3f80000020207421 */ /* 0x000fe40000000000 */
[----:B------:R0:W2:Y:S01]  /*1870*/  @!P1 LDG.E.EL.128 R36, [R42.64+0x10] ;  /* 0x000010082a249981 */ /* 0x0000a2000c2e1d00 */
[----:B------:R-:W-:Y:S01]  /*1880*/  FMUL R34, R40, R61 ;  /* 0x0000003d28227220 */ /* 0x000fe20000400000 */
[----:B------:R-:W-:Y:S01]  /*1890*/  FMUL R32, R41, R32 ;  /* 0x0000002029207220 */ /* 0x000fe20000400000 */
[----:B------:R-:W-:Y:S01]  /*18a0*/  IMAD.WIDE R60, R53, R46, c[0x0][0x160] ;  /* 0x00005800353c7625 */ /* 0x000fe200078e022e */
[----:B------:R-:W-:Y:S01]  /*18b0*/  CS2R R40, SRZ ;  /* 0x0000000000287805 */ /* 0x000fe2000001ff00 */
[----:B0-----:R-:W-:-:S06]  /*18c0*/  CS2R R42, SRZ ;  /* 0x00000000002a7805 */ /* 0x001fcc000001ff00 */
[----:B------:R0:W3:Y:S01]  /*18d0*/  @P5 LDG.E.EL.128 R40, [R60.64] ;  /* 0x000000083c285981 */ /* 0x0000e2000c2e1d00 */
[----:B------:R-:W-:Y:S02]  /*18e0*/  SEL R33, R33, RZ, !P1 ;  /* 0x000000ff21217207 */ /* 0x000fe40004800000 */
[----:B------:R-:W-:Y:S02]  /*18f0*/  SEL R35, R35, RZ, !P1 ;  /* 0x000000ff23237207 */ /* 0x000fe40004800000 */
[----:B------:R-:W-:Y:S01]  /*1900*/  SEL R14, R14, RZ, !P1 ;  /* 0x000000ff0e0e7207 */ /* 0x000fe20004800000 */
[----:B------:R-:W-:Y:S01]  /*1910*/  FADD R56, R33, 1 ;  /* 0x3f80000021387421 */ /* 0x000fe20000000000 */
[----:B------:R-:W-:Y:S01]  /*1920*/  SEL R33, R15, RZ, !P1 ;  /* 0x000000ff0f217207 */ /* 0x000fe20004800000 */
[----:B------:R-:W-:Y:S01]  /*1930*/  FADD R35, R35, 1 ;  /* 0x3f80000023237421 */ /* 0x000fe20000000000 */
[----:B------:R-:W-:Y:S02]  /*1940*/  SEL R12, R12, RZ, !P1 ;  /* 0x000000ff0c0c7207 */ /* 0x000fe40004800000 */
[----:B------:R-:W-:Y:S01]  /*1950*/  SEL R21, R21, RZ, P5 ;  /* 0x000000ff15157207 */ /* 0x000fe20002800000 */
[----:B------:R-:W-:Y:S01]  /*1960*/  FMUL R53, R58, R35 ;  /* 0x000000233a357220 */ /* 0x000fe20000400000 */
[----:B------:R-:W-:Y:S01]  /*1970*/  SEL R20, R20, RZ, P5 ;  /* 0x000000ff14147207 */ /* 0x000fe20002800000 */
[----:B------:R-:W-:Y:S01]  /*1980*/  FADD R58, R14, 1 ;  /* 0x3f8000000e3a7421 */ /* 0x000fe20000000000 */
[----:B------:R-:W-:Y:S01]  /*1990*/  FADD R14, R33, 1 ;  /* 0x3f800000210e7421 */ /* 0x000fe20000000000 */
[----:B------:R-:W-:Y:S01]  /*19a0*/  FADD R15, R12, 1 ;  /* 0x3f8000000c0f7421 */ /* 0x000fe20000000000 */
[----:B------:R-:W-:-:S02]  /*19b0*/  SEL R33, R28, RZ, !P1 ;  /* 0x000000ff1c217207 */ /* 0x000fc40004800000 */
[----:B------:R-:W-:Y:S02]  /*19c0*/  SEL R35, R30, RZ, !P1 ;  /* 0x000000ff1e237207 */ /* 0x000fe40004800000 */
[----:B------:R-:W-:Y:S02]  /*19d0*/  SHF.L.U32 R30, R21, 0x10, RZ ;  /* 0x00000010151e7819 */ /* 0x000fe400000006ff */
[C---:B------:R-:W-:Y:S02]  /*19e0*/  SHF.L.U32 R28, R20.reuse, 0x10, RZ ;  /* 0x00000010141c7819 */ /* 0x040fe400000006ff */
[----:B------:R-:W-:Y:S01]  /*19f0*/  PRMT R20, R20, 0x7632, R20 ;  /* 0x0000763214147816 */ /* 0x000fe20000000014 */
[----:B------:R-:W-:Y:S01]  /*1a00*/  FMUL R56, R59, R56 ;  /* 0x000000383b387220 */ /* 0x000fe20000400000 */
[----:B------:R-:W-:Y:S01]  /*1a10*/  FMUL R12, R52, R15 ;  /* 0x0000000f340c7220 */ /* 0x000fe20000400000 */
[----:B------:R-:W-:Y:S01]  /*1a20*/  FMUL R55, R55, R58 ;  /* 0x0000003a37377220 */ /* 0x000fe20000400000 */
[----:B------:R-:W-:Y:S01]  /*1a30*/  SEL R59, R16, RZ, P5 ;  /* 0x000000ff103b7207 */ /* 0x000fe20002800000 */
[----:B------:R-:W-:Y:S01]  /*1a40*/  FADD R35, R35, 1 ;  /* 0x3f80000023237421 */ /* 0x000fe20000000000 */
[----:B------:R-:W-:Y:S01]  /*1a50*/  SEL R15, R18, RZ, P5 ;  /* 0x000000ff120f7207 */ /* 0x000fe20002800000 */
[----:B------:R-:W-:Y:S01]  /*1a60*/  FMUL R16, R30, UR4 ;  /* 0x000000041e107c20 */ /* 0x000fe20008400000 */
[----:B------:R-:W-:-:S02]  /*1a70*/  SEL R58, R29, RZ, !P1 ;  /* 0x000000ff1d3a7207 */ /* 0x000fc40004800000 */
[----:B------:R-:W-:Y:S02]  /*1a80*/  SEL R52, R31, RZ, !P1 ;  /* 0x000000ff1f347207 */ /* 0x000fe40004800000 */
[----:B------:R-:W-:Y:S02]  /*1a90*/  PRMT R29, R21, 0x7632, R29 ;  /* 0x00007632151d7816 */ /* 0x000fe4000000001d */
[----:B------:R-:W-:Y:S01]  /*1aa0*/  SHF.L.U32 R31, R20, 0x10, RZ ;  /* 0x00000010141f7819 */ /* 0x000fe200000006ff */
[----:B------:R-:W-:Y:S01]  /*1ab0*/  FFMA R15, R16, R35, R15 ;  /* 0x00000023100f7223 */ /* 0x000fe2000000000f */
[----:B------:R-:W-:Y:S01]  /*1ac0*/  SEL R21, R17, RZ, P5 ;  /* 0x000000ff11157207 */ /* 0x000fe20002800000 */
[----:B------:R-:W-:Y:S01]  /*1ad0*/  IMAD.U32 R29, R29, 0x10000, RZ ;  /* 0x000100001d1d7824 */ /* 0x000fe200078e00ff */
[----:B------:R-:W-:Y:S01]  /*1ae0*/  FADD R58, R58, 1 ;  /* 0x3f8000003a3a7421 */ /* 0x000fe20000000000 */
[----:B------:R-:W-:Y:S01]  /*1af0*/  FMUL R16, R31, UR4 ;  /* 0x000000041f107c20 */ /* 0x000fe20008400000 */
[----:B------:R-:W-:Y:S01]  /*1b00*/  SEL R18, R19, RZ, P5 ;  /* 0x000000ff13127207 */ /* 0x000fe20002800000 */
[----:B------:R-:W-:Y:S01]  /*1b10*/  FADD R52, R52, 1 ;  /* 0x3f80000034347421 */ /* 0x000fe20000000000 */
[----:B------:R-:W-:Y:S01]  /*1b20*/  FMUL R17, R29, UR4 ;  /* 0x000000041d117c20 */ /* 0x000fe20008400000 */
[----:B------:R-:W-:Y:S01]  /*1b30*/  FFMA R16, R16, R58, R21 ;  /* 0x0000003a10107223 */ /* 0x000fe20000000015 */
[----:B------:R-:W-:-:S02]  /*1b40*/  SEL R21, R13, RZ, !P1 ;  /* 0x000000ff0d157207 */ /* 0x000fc40004800000 */
[----:B------:R-:W-:Y:S02]  /*1b50*/  SEL R23, R23, RZ, P5 ;  /* 0x000000ff17177207 */ /* 0x000fe40002800000 */
[----:B----4-:R-:W-:Y:S01]  /*1b60*/  SEL R13, R8, RZ, P5 ;  /* 0x000000ff080d7207 */ /* 0x010fe20002800000 */
[----:B------:R-:W-:Y:S01]  /*1b70*/  FMUL R57, R57, R14 ;  /* 0x0000000e39397220 */ /* 0x000fe20000400000 */
[----:B------:R-:W-:Y:S01]  /*1b80*/  SEL R22, R22, RZ, P5 ;  /* 0x000000ff16167207 */ /* 0x000fe20002800000 */
[----:B------:R-:W-:Y:S01]  /*1b90*/  FFMA R17, R17, R52, R18 ;  /* 0x0000003411117223 */ /* 0x000fe20000000012 */
[----:B------:R-:W-:Y:S02]  /*1ba0*/  SEL R20, R11, RZ, P5 ;  /* 0x000000ff0b147207 */ /* 0x000fe40002800000 */
[----:B------:R-:W-:Y:S02]  /*1bb0*/  SEL R19, R9, RZ, P5 ;  /* 0x000000ff09137207 */ /* 0x000fe40002800000 */
[----:B------:R-:W-:-:S02]  /*1bc0*/  SEL R18, R10, RZ, P5 ;  /* 0x000000ff0a127207 */ /* 0x000fc40002800000 */
[----:B------:R-:W-:Y:S01]  /*1bd0*/  SEL R9, R25, RZ, P5 ;  /* 0x000000ff19097207 */ /* 0x000fe20002800000 */
[----:B------:R-:W-:Y:S01]  /*1be0*/  FADD R21, R21, 1 ;  /* 0x3f80000015157421 */ /* 0x000fe20000000000 */
[----:B------:R-:W-:Y:S01]  /*1bf0*/  SEL R10, R26, RZ, P5 ;  /* 0x000000ff1a0a7207 */ /* 0x000fe20002800000 */
[----:B------:R-:W-:Y:S01]  /*1c00*/  FFMA R13, R12, UR5, R13 ;  /* 0x000000050c0d7c23 */ /* 0x000fe2000800000d */
[----:B------:R-:W-:Y:S01]  /*1c10*/  PRMT R25, R23, 0x7632, R25 ;  /* 0x0000763217197816 */ /* 0x000fe20000000019 */
[----:B------:R-:W-:Y:S01]  /*1c20*/  FFMA R12, R57, UR5, R20 ;  /* 0x00000005390c7c23 */ /* 0x000fe20008000014 */
[----:B------:R-:W-:Y:S02]  /*1c30*/  PRMT R26, R22, 0x7632, R26 ;  /* 0x00007632161a7816 */ /* 0x000fe4000000001a */
[----:B------:R-:W-:Y:S02]  /*1c40*/  SEL R8, R24, RZ, P5 ;  /* 0x000000ff18087207 */ /* 0x000fe40002800000 */
[----:B------:R-:W-:-:S02]  /*1c50*/  SEL R11, R27, RZ, P5 ;  /* 0x000000ff1b0b7207 */ /* 0x000fc40002800000 */
[----:B------:R-:W-:Y:S01]  /*1c60*/  SHF.L.U32 R24, R23, 0x10, RZ ;  /* 0x0000001017187819 */ /* 0x000fe200000006ff */
[----:B------:R-:W-:Y:S01]  /*1c70*/  FMUL R54, R54, R21 ;  /* 0x0000001536367220 */ /* 0x000fe20000400000 */
[----:B------:R-:W-:Y:S02]  /*1c80*/  SHF.L.U32 R25, R25, 0x10, RZ ;  /* 0x0000001019197819 */ /* 0x000fe400000006ff */
[----:B------:R-:W-:Y:S01]  /*1c90*/  SHF.L.U32 R26, R26, 0x10, RZ ;  /* 0x000000101a1a7819 */ /* 0x000fe200000006ff */
[----:B------:R-:W-:Y:S01]  /*1ca0*/  FMUL R23, R24, UR4 ;  /* 0x0000000418177c20 */ /* 0x000fe20008400000 */
[----:B------:R-:W-:Y:S01]  /*1cb0*/  FFMA R19, R54, UR5, R19 ;  /* 0x0000000536137c23 */ /* 0x000fe20008000013 */
[----:B0-----:R-:W-:Y:S02]  /*1cc0*/  FMUL R60, R25, UR4 ;  /* 0x00000004193c7c20 */ /* 0x001fe40008400000 */
[----:B------:R-:W-:Y:S01]  /*1cd0*/  FMUL R54, R26, UR4 ;  /* 0x000000041a367c20 */ /* 0x000fe20008400000 */
[----:B------:R-:W-:Y:S01]  /*1ce0*/  FFMA R18, R55, UR5, R18 ;  /* 0x0000000537127c23 */ /* 0x000fe20008000012 */
[----:B------:R-:W-:Y:S01]  /*1cf0*/  FADD R33, R33, 1 ;  /* 0x3f80000021217421 */ /* 0x000fe20000000000 */
[----:B------:R-:W-:-:S04]  /*1d00*/  FMUL R14, R28, UR4 ;  /* 0x000000041c0e7c20 */ /* 0x000fc80008400000 */
[----:B------:R-:W-:Y:S01]  /*1d10*/  FFMA R14, R14, R33, R59 ;  /* 0x000000210e0e7223 */ /* 0x000fe2000000003b */
[----:B------:R-:W-:-:S03]  /*1d20*/  FFMA R12, R17, UR7, R12 ;  /* 0x00000007110c7c23 */ /* 0x000fc6000800000c */
[----:B------:R-:W-:Y:S01]  /*1d30*/  FFMA R13, R14, UR7, R13 ;  /* 0x000000070e0d7c23 */ /* 0x000fe2000800000d */
[----:B------:R-:W-:Y:S06]  /*1d40*/  BAR.SYNC 0x0 ;  /* 0x0000000000007b1d */ /* 0x000fec0000000000 */
[----:B------:R-:W-:Y:S02]  /*1d50*/  PLOP3.LUT P2, PT, PT, PT, UP1, 0x40, 0x0 ;  /* 0x000000000000781c */ /* 0x000fe40003f4e818 */
[----:B--2---:R-:W-:Y:S02]  /*1d60*/  SEL R20, R36, RZ, !P1 ;  /* 0x000000ff24147207 */ /* 0x004fe40004800000 */
[----:B------:R-:W-:-:S02]  /*1d70*/  SEL R27, R38, RZ, !P1 ;  /* 0x000000ff261b7207 */ /* 0x000fc40004800000 */
[----:B------:R-:W-:Y:S02]  /*1d80*/  SEL R37, R37, RZ, !P1 ;  /* 0x000000ff25257207 */ /* 0x000fe40004800000 */
[----:B------:R-:W-:Y:S01]  /*1d90*/  SEL R36, R39, RZ, !P1 ;  /* 0x000000ff27247207 */ /* 0x000fe20004800000 */
[----:B------:R-:W-:Y:S02]  /*1da0*/  FADD R27, R27, 1 ;  /* 0x3f8000001b1b7421 */ /* 0x000fe40000000000 */
[----:B------:R-:W-:Y:S01]  /*1db0*/  FADD R38, R37, 1 ;  /* 0x3f80000025267421 */ /* 0x000fe20000000000 */
[----:B------:R-:W-:Y:S01]  /*1dc0*/  SHF.L.U32 R37, R22, 0x10, RZ ;  /* 0x0000001016257819 */ /* 0x000fe200000006ff */
[----:B------:R-:W-:Y:S01]  /*1dd0*/  FADD R36, R36, 1 ;  /* 0x3f80000024247421 */ /* 0x000fe20000000000 */
[----:B------:R-:W-:Y:S01]  /*1de0*/  FFMA R22, R23, R27, R10 ;  /* 0x0000001b17167223 */ /* 0x000fe2000000000a */
[----:B------:R-:W-:Y:S02]  /*1df0*/  FFMA R23, R54, R38, R9 ;  /* 0x0000002636177223 */ /* 0x000fe40000000009 */
[----:B------:R-:W-:Y:S01]  /*1e00*/  FFMA R21, R60, R36, R11 ;  /* 0x000000243c157223 */ /* 0x000fe2000000000b */
[----:B---3--:R-:W-:Y:S01]  /*1e10*/  SEL R10, R43, RZ, P5 ;  /* 0x000000ff2b0a7207 */ /* 0x008fe20002800000 */
[----:B------:R-:W-:Y:S01]  /*1e20*/  FMUL R9, R37, UR4 ;  /* 0x0000000425097c20 */ /* 0x000fe20008400000 */
[----:B------:R-:W-:Y:S01]  /*1e30*/  SEL R55, R42, RZ, P5 ;  /* 0x000000ff2a377207 */ /* 0x000fe20002800000 */
[----:B------:R-:W-:Y:S01]  /*1e40*/  FADD R39, R20, 1 ;  /* 0x3f80000014277421 */ /* 0x000fe20000000000 */
[----:B------:R-:W-:-:S02]  /*1e50*/  SEL R11, R41, RZ, P5 ;  /* 0x000000ff290b7207 */ /* 0x000fc40002800000 */
[----:B------:R-:W-:Y:S01]  /*1e60*/  SEL R43, R40, RZ, P5 ;  /* 0x000000ff282b7207 */ /* 0x000fe20002800000 */
[----:B------:R-:W-:Y:S01]  /*1e70*/  FFMA R20, R9, R39, R8 ;  /* 0x0000002709147223 */ /* 0x000fe20000000008 */
[----:B------:R-:W-:Y:S01]  /*1e80*/  FFMA R40, R53, UR5, R10 ;  /* 0x0000000535287c23 */ /* 0x000fe2000800000a */
        /* <DEDUP_REMOVED lines=17> */
[----:B------:R-:W-:Y:S04]  /*1fa0*/  STS.128 [R4], R8 ;  /* 0x0000000804007388 */ /* 0x000fe80000000c00 */
[----:B------:R-:W-:Y:S04]  /*1fb0*/  STS.128 [R4+0x10], R12 ;  /* 0x0000100c04007388 */ /* 0x000fe80000000c00 */
[----:B------:R-:W-:Y:S06]  /*1fc0*/  BAR.SYNC 0x0 ;  /* 0x0000000000007b1d */ /* 0x000fec0000000000 */
[----:B------:R-:W0:Y:S04]  /*1fd0*/  LDS.128 R16, [R51.X16] ;  /* 0x0000000033107984 */ /* 0x000e28000000cc00 */
[----:B------:R-:W1:Y:S01]  /*1fe0*/  LDS.128 R20, [R51.X16+0x1000] ;  /* 0x0010000033147984 */ /* 0x000e62000000cc00 */
[----:B------:R-:W-:Y:S01]  /*1ff0*/  FMUL R52, R52, R11 ;  /* 0x0000000b34347220 */ /* 0x000fe20000400000 */
[----:B------:R-:W-:-:S02]  /*2000*/  LOP3.LUT R32, R48, UR6, RZ, 0xfc, !PT ;  /* 0x0000000630207c12 */ /* 0x000fc4000f8efcff */
[----:B------:R-:W-:Y:S01]  /*2010*/  PLOP3.LUT P1, PT, PT, PT, UP1, 0x40, 0x0 ;  /* 0x000000000000781c */ /* 0x000fe20003f2e818 */
[----:B------:R-:W-:Y:S01]  /*2020*/  FMUL R52, R29, R52 ;  /* 0x000000341d347220 */ /* 0x000fe20000400000 */
[----:B------:R-:W-:Y:S01]  /*2030*/  MOV R41, UR10 ;  /* 0x0000000a00297c02 */ /* 0x000fe20008000f00 */
[----:B------:R-:W-:Y:S01]  /*2040*/  FMUL R33, R33, R8 ;  /* 0x0000000821217220 */ /* 0x000fe20000400000 */
[----:B------:R-:W-:Y:S01]  /*2050*/  ISETP.LT.U32.AND P1, PT, R32, 0x900, P1 ;  /* 0x000009002000780c */ /* 0x000fe20000f21070 */
[----:B------:R-:W-:Y:S01]  /*2060*/  FMUL R58, R58, R9 ;  /* 0x000000093a3a7220 */ /* 0x000fe20000400000 */
[----:B------:R-:W-:Y:S02]  /*2070*/  LOP3.LUT R8, R47, UR6, RZ, 0xfc, !PT ;  /* 0x000000062f087c12 */ /* 0x000fe4000f8efcff */
[----:B------:R-:W-:Y:S02]  /*2080*/  MOV R11, UR10 ;  /* 0x0000000a000b7c02 */ /* 0x000fe40008000f00 */
[----:B------:R-:W-:Y:S01]  /*2090*/  FSEL R9, R52, -RZ, P5 ;  /* 0x800000ff34097208 */ /* 0x000fe20002800000 */
[----:B------:R-:W-:Y:S01]  /*20a0*/  IMAD R41, R41, 0x900, R32 ;  /* 0x0000090029297824 */ /* 0x000fe200078e0220 */
[----:B------:R-:W-:Y:S01]  /*20b0*/  FMUL R35, R35, R10 ;  /* 0x0000000a23237220 */ /* 0x000fe20000400000 */
[----:B------:R-:W-:Y:S01]  /*20c0*/  ISETP.LT.U32.AND P2, PT, R8, 0x900, P2 ;  /* 0x000009000800780c */ /* 0x000fe20001741070 */
[----:B------:R-:W-:Y:S01]  /*20d0*/  IMAD R11, R11, 0x900, R8 ;  /* 0x000009000b0b7824 */ /* 0x000fe200078e0208 */
[----:B------:R-:W-:Y:S01]  /*20e0*/  FADD R0, R9, R0 ;  /* 0x0000000009007221 */ /* 0x000fe20000000000 */
[----:B------:R-:W-:Y:S01]  /*20f0*/  IMAD.WIDE R8, R41, R46, c[0x0][0x160] ;  /* 0x0000580029087625 */ /* 0x000fe200078e022e */
[----:B------:R-:W-:Y:S01]  /*2100*/  FMUL R35, R30, R35 ;  /* 0x000000231e237220 */ /* 0x000fe20000400000 */
[----:B------:R-:W-:Y:S01]  /*2110*/  FMUL R13, R38, R13 ;  /* 0x0000000d260d7220 */ /* 0x000fe20000400000 */
[----:B------:R-:W-:Y:S01]  /*2120*/  FMUL R27, R27, R14 ;  /* 0x0000000e1b1b7220 */ /* 0x000fe20000400000 */
[----:B------:R-:W-:Y:S01]  /*2130*/  FMUL R36, R36, R15 ;  /* 0x0000000f24247220 */ /* 0x000fe20000400000 */
[----:B------:R-:W-:Y:S01]  /*2140*/  FMUL R12, R39, R12 ;  /* 0x0000000c270c7220 */ /* 0x000fe20000400000 */
[----:B------:R-:W-:Y:S01]  /*2150*/  FSEL R10, R35, -RZ, P5 ;  /* 0x800000ff230a7208 */ /* 0x000fe20002800000 */
[----:B------:R-:W-:Y:S01]  /*2160*/  FMUL R33, R28, R33 ;  /* 0x000000211c217220 */ /* 0x000fe20000400000 */
[----:B------:R-:W-:Y:S01]  /*2170*/  FMUL R58, R31, R58 ;  /* 0x0000003a1f3a7220 */ /* 0x000fe20000400000 */
[----:B------:R-:W-:Y:S01]  /*2180*/  FMUL R36, R25, R36 ;  /* 0x0000002419247220 */ /* 0x000fe20000400000 */
[----:B------:R-:W-:Y:S01]  /*2190*/  FMUL R27, R24, R27 ;  /* 0x0000001b181b7220 */ /* 0x000fe20000400000 */
[----:B0-----:R0:W-:Y:S01]  /*21a0*/  @P1 STG.E.128 [R8.64], R16 ;  /* 0x0000001008001986 */ /* 0x0011e2000c101d08 */
[----:B------:R-:W-:Y:S01]  /*21b0*/  PLOP3.LUT P1, PT, PT, PT, UP0, 0x80, 0x0 ;  /* 0x000000000000781c */ /* 0x000fe20003f2f008 */
[----:B------:R-:W-:Y:S01]  /*21c0*/  FMUL R13, R26, R13 ;  /* 0x0000000d1a0d7220 */ /* 0x000fe20000400000 */
[----:B------:R-:W-:Y:S01]  /*21d0*/  FMUL R12, R37, R12 ;  /* 0x0000000c250c7220 */ /* 0x000fe20000400000 */
[----:B------:R-:W-:Y:S01]  /*21e0*/  FADD R3, R10, R3 ;  /* 0x000000030a037221 */ /* 0x000fe20000000000 */
[----:B------:R-:W-:Y:S01]  /*21f0*/  IMAD.WIDE R10, R11, R46, c[0x0][0x160] ;  /* 0x000058000b0a7625 */ /* 0x000fe200078e022e */
[----:B------:R-:W-:-:S02]  /*2200*/  FSEL R33, R33, -RZ, P5 ;  /* 0x800000ff21217208 */ /* 0x000fc40002800000 */
[----:B------:R-:W-:Y:S02]  /*2210*/  FSEL R58, R58, -RZ, P5 ;  /* 0x800000ff3a3a7208 */ /* 0x000fe40002800000 */
[----:B------:R-:W-:Y:S02]  /*2220*/  FSEL R36, R36, -RZ, P5 ;  /* 0x800000ff24247208 */ /* 0x000fe40002800000 */
[----:B------:R-:W-:Y:S02]  /*2230*/  FSEL R27, R27, -RZ, P5 ;  /* 0x800000ff1b1b7208 */ /* 0x000fe40002800000 */
[----:B------:R-:W-:Y:S02]  /*2240*/  FSEL R13, R13, -RZ, P5 ;  /* 0x800000ff0d0d7208 */ /* 0x000fe40002800000 */
[----:B------:R-:W-:Y:S01]  /*2250*/  FSEL R12, R12, -RZ, P5 ;  /* 0x800000ff0c0c7208 */ /* 0x000fe20002800000 */
[----:B-1----:R0:W-:Y:S01]  /*2260*/  @P2 STG.E.128 [R10.64], R20 ;  /* 0x000000140a002986 */ /* 0x0021e2000c101d08 */
[----:B------:R-:W-:-:S02]  /*2270*/  UPLOP3.LUT UP0, UPT, UPT, UPT, UPT, 0x40, 0x0 ;  /* 0x000000000000789c */ /* 0x000fc40003f0e870 */
[----:B------:R-:W-:Y:S01]  /*2280*/  UMOV UR6, 0x800 ;  /* 0x0000080000067882 */ /* 0x000fe20000000000 */
[----:B------:R-:W-:Y:S01]  /*2290*/  FADD R2, R33, R2 ;  /* 0x0000000221027221 */ /* 0x000fe20000000000 */
[----:B------:R-:W-:Y:S01]  /*22a0*/  FADD R45, R58, R45 ;  /* 0x0000002d3a2d7221 */ /* 0x000fe20000000000 */
[----:B------:R-:W-:Y:S01]  /*22b0*/  FADD R5, R36, R5 ;  /* 0x0000000524057221 */ /* 0x000fe20000000000 */
[----:B------:R-:W-:Y:S01]  /*22c0*/  FADD R6, R27, R6 ;  /* 0x000000061b067221 */ /* 0x000fe20000000000 */
[----:B------:R-:W-:Y:S01]  /*22d0*/  FADD R44, R13, R44 ;  /* 0x0000002c0d2c7221 */ /* 0x000fe20000000000 */
[----:B------:R-:W-:Y:S01]  /*22e0*/  FADD R7, R12, R7 ;  /* 0x000000070c077221 */ /* 0x000fe20000000000 */
[----:B------:R-:W-:Y:S01]  /*22f0*/  @!P1 CALL.REL.NOINC `(.L_x_1) ;  /* 0x0000001000009944 */ /* 0x000fe20003c00000 */
[----:B------:R-:W-:Y:S05]  /*2300*/  BRA `(.L_x_2) ;  /* 0xffffef2000007947 */ /* 0x000fea000383ffff */
.L_x_1:
[----:B------:R-:W-:Y:S01]  /*2310*/  FADD R2, R2, R45 ;  /* 0x0000002d02027221 */ /* 0x000fe20000000000 */
[----:B0-----:R-:W0:Y:S01]  /*2320*/  S2R R8, SR_TID.X ;  /* 0x0000000000087919 */ /* 0x001e220000002100 */
[----:B------:R-:W-:Y:S02]  /*2330*/  UPLOP3.LUT UP0, UPT, UPT, UPT, UPT, 0x80, 0x0 ;  /* 0x000000000000789c */ /* 0x000fe40003f0f070 */
[----:B------:R-:W-:Y:S01]  /*2340*/  FADD R3, R3, R2 ;  /* 0x0000000203037221 */ /* 0x000fe20000000000 */
[----:B------:R-:W-:Y:S06]  /*2350*/  BAR.SYNC 0x0 ;  /* 0x0000000000007b1d */ /* 0x000fec0000000000 */
[----:B------:R-:W-:Y:S01]  /*2360*/  FADD R0, R0, R3 ;  /* 0x0000000300007221 */ /* 0x000fe20000000000 */
[----:B------:R-:W-:-:S03]  /*2370*/  UMOV UR5, URZ ;  /* 0x0000003f00057c82 */ /* 0x000fc60008000000 */
[----:B------:R-:W-:-:S04]  /*2380*/  FADD R7, R7, R0 ;  /* 0x0000000007077221 */ /* 0x000fc80000000000 */
[----:B------:R-:W-:-:S04]  /*2390*/  FADD R7, R44, R7 ;  /* 0x000000072c077221 */ /* 0x000fc80000000000 */
[----:B------:R-:W-:Y:S01]  /*23a0*/  FADD R6, R6, R7 ;  /* 0x0000000706067221 */ /* 0x000fe20000000000 */
[----:B0-----:R-:W-:-:S03]  /*23b0*/  SHF.R.U32.HI R9, RZ, 0x5, R8 ;  /* 0x00000005ff097819 */ /* 0x001fc60000011608 */
[----:B------:R-:W-:-:S05]  /*23c0*/  FADD R6, R5, R6 ;  /* 0x0000000605067221 */ /* 0x000fca0000000000 */
[----:B------:R-:W0:Y:S02]  /*23d0*/  SHFL.BFLY PT, R3, R6, 0x10, 0x1f ;  /* 0x0e001f0006037f89 */ /* 0x000e2400000e0000 */
[----:B0-----:R-:W-:Y:S01]  /*23e0*/  FADD R3, R6, R3 ;  /* 0x0000000306037221 */ /* 0x001fe20000000000 */
[----:B------:R-:W-:-:S04]  /*23f0*/  IMAD.SHL.U32 R6, R9, 0x4, RZ ;  /* 0x0000000409067824 */ /* 0x000fc800078e00ff */
[----:B------:R-:W0:Y:S01]  /*2400*/  SHFL.BFLY PT, R0, R3, 0x8, 0x1f ;  /* 0x0d001f0003007f89 */ /* 0x000e2200000e0000 */
[----:B------:R-:W-:Y:S01]  /*2410*/  LOP3.LUT R6, R6, 0x1c, RZ, 0xe2, !PT ;  /* 0x0000001c06067812 */ /* 0x000fe200078ee2ff */
[----:B0-----:R-:W-:-:S05]  /*2420*/  FADD R0, R3, R0 ;  /* 0x0000000003007221 */ /* 0x001fca0000000000 */
        /* <DEDUP_REMOVED lines=9> */
[----:B------:R-:W-:-:S05]  /*24c0*/  MOV R6, UR4 ;  /* 0x0000000400067c02 */ /* 0x000fca0008000f00 */
[----:B------:R-:W-:-:S04]  /*24d0*/  FMUL R6, R6, UR4 ;  /* 0x0000000406067c20 */ /* 0x000fc80008400000 */
[----:B------:R-:W-:Y:S01]  /*24e0*/  FMUL R7, R6, UR4 ;  /* 0x0000000406077c20 */ /* 0x000fe20008400000 */
[----:B0-----:R-:W0:Y:S02]  /*24f0*/  SHFL.BFLY PT, R3, R4, 0x4, 0x1f ;  /* 0x0c801f0004037f89 */ /* 0x001e2400000e0000 */
[----:B0-----:R-:W-:-:S05]  /*2500*/  FADD R3, R4, R3 ;  /* 0x0000000304037221 */ /* 0x001fca0000000000 */
[----:B------:R-:W0:Y:S02]  /*2510*/  SHFL.BFLY PT, R0, R3, 0x2, 0x1f ;  /* 0x0c401f0003007f89 */ /* 0x000e2400000e0000 */
[----:B0-----:R-:W-:-:S05]  /*2520*/  FADD R0, R3, R0 ;  /* 0x0000000003007221 */ /* 0x001fca0000000000 */
[----:B------:R-:W0:Y:S02]  /*2530*/  SHFL.BFLY PT, R5, R0, 0x1, 0x1f ;  /* 0x0c201f0000057f89 */ /* 0x000e2400000e0000 */
[----:B0-----:R-:W-:-:S05]  /*2540*/  FADD R5, R0, R5 ;  /* 0x0000000500057221 */ /* 0x001fca0000000000 */
[----:B------:R-:W-:Y:S04]  /*2550*/  @P0 STS [R8.X4], R5 ;  /* 0x0000000508000388 */ /* 0x000fe80000004800 */
[----:B------:R-:W-:Y:S06]  /*2560*/  BAR.SYNC 0x0 ;  /* 0x0000000000007b1d */ /* 0x000fec0000000000 */
[----:B------:R-:W0:Y:S02]  /*2570*/  LDS R2, [RZ] ;  /* 0x00000000ff027984 */ /* 0x000e240000000800 */
[----:B0-----:R-:W-:-:S04]  /*2580*/  FMUL R2, R2, -0.5 ;  /* 0xbf00000002027820 */ /* 0x001fc80000400000 */
[----:B------:R-:W-:-:S04]  /*2590*/  FMUL R2, R2, R7 ;  /* 0x0000000702027220 */ /* 0x000fc80000400000 */
[----:B------:R-:W-:-:S01]  /*25a0*/  FMUL R0, R2, 0.00043402778101153671741 ;  /* 0x39e38e3902007820 */ /* 0x000fc20000400000 */
.L_x_3:
[C---:B0-----:R-:W-:Y:S01]  /*25b0*/  IADD3 R3, P0, R50.reuse, UR5, RZ ;  /* 0x0000000532037c10 */ /* 0x041fe2000ff1e0ff */
[----:B------:R-:W-:Y:S01]  /*25c0*/  CS2R R20, SRZ ;  /* 0x0000000000147805 */ /* 0x000fe2000001ff00 */
[----:B------:R-:W-:Y:S01]  /*25d0*/  LOP3.LUT R26, R50, UR5, RZ, 0xfc, !PT ;  /* 0x00000005321a7c12 */ /* 0x000fe2000f8efcff */
[----:B------:R-:W-:Y:S01]  /*25e0*/  CS2R R22, SRZ ;  /* 0x0000000000167805 */ /* 0x000fe2000001ff00 */
[----:B------:R-:W-:Y:S01]  /*25f0*/  IADD3.X R4, RZ, RZ, RZ, P0, !PT ;  /* 0x000000ffff047210 */ /* 0x000fe200007fe4ff */
[----:B------:R-:W-:Y:S01]  /*2600*/  CS2R R16, SRZ ;  /* 0x0000000000107805 */ /* 0x000fe2000001ff00 */
[----:B------:R-:W-:Y:S01]  /*2610*/  LEA R10, P0, R3, c[0x0][0x190], 0x2 ;  /* 0x00006400030a7a11 */ /* 0x000fe200078010ff */
[----:B------:R-:W-:Y:S01]  /*2620*/  CS2R R18, SRZ ;  /* 0x0000000000127805 */ /* 0x000fe2000001ff00 */
[----:B------:R-:W-:Y:S02]  /*2630*/  MOV R6, UR10 ;  /* 0x0000000a00067c02 */ /* 0x000fe40008000f00 */
[----:B------:R-:W-:-:S02]  /*2640*/  ISETP.GE.U32.AND P1, PT, R26, 0x900, PT ;  /* 0x000009001a00780c */ /* 0x000fc40003f26070 */
[----:B------:R-:W-:Y:S02]  /*2650*/  LOP3.LUT R2, R49, UR5, RZ, 0xfc, !PT ;  /* 0x0000000531027c12 */ /* 0x000fe4000f8efcff */
[----:B------:R-:W-:Y:S02]  /*2660*/  MOV R5, UR10 ;  /* 0x0000000a00057c02 */ /* 0x000fe40008000f00 */
[----:B------:R-:W-:Y:S02]  /*2670*/  LEA.HI.X R11, R3, c[0x0][0x194], R4, 0x2, P0 ;  /* 0x00006500030b7a11 */ /* 0x000fe400000f1404 */
[----:B------:R-:W-:Y:S01]  /*2680*/  ISETP.LT.AND P0, PT, R6, 0x200, !P1 ;  /* 0x000002000600780c */ /* 0x000fe20004f01270 */
[----:B------:R-:W-:Y:S01]  /*2690*/  IMAD R2, R5, 0x900, R2 ;  /* 0x0000090005027824 */ /* 0x000fe200078e0202 */
[----:B------:R-:W-:Y:S02]  /*26a0*/  MOV R25, 0x4 ;  /* 0x0000000400197802 */ /* 0x000fe40000000f00 */
[----:B------:R-:W-:Y:S01]  /*26b0*/  MOV R3, UR10 ;  /* 0x0000000a00037c02 */ /* 0x000fe20008000f00 */
[----:B------:R0:W2:Y:S02]  /*26c0*/  @!P1 LDG.E.EL.128 R20, [R10.64+0x10] ;  /* 0x000010080a149981 */ /* 0x0000a4000c2e1d00 */
[----:B------:R-:W-:Y:S01]  /*26d0*/  IMAD.WIDE R12, R2, R25, c[0x0][0x160] ;  /* 0x00005800020c7625 */ /* 0x000fe200078e0219 */
[----:B------:R-:W-:Y:S01]  /*26e0*/  CS2R R4, SRZ ;  /* 0x0000000000047805 */ /* 0x000fe2000001ff00 */
[----:B------:R-:W-:-:S02]  /*26f0*/  CS2R R6, SRZ ;  /* 0x0000000000067805 */ /* 0x000fc4000001ff00 */
[----:B------:R-:W-:Y:S02]  /*2700*/  IMAD R2, R3, 0x900, R26 ;  /* 0x0000090003027824 */ /* 0x000fe400078e021a */
[-C--:B------:R-:W-:Y:S01]  /*2710*/  IMAD.WIDE.U32 R26, R26, R25.reuse, c[0x0][0x190] ;  /* 0x000064001a1a7625 */ /* 0x080fe200078e0019 */
[----:B------:R1:W3:Y:S01]  /*2720*/  @P0 LDG.E.EF.128 R16, [R12.64] ;  /* 0x000000080c100981 */ /* 0x0002e2000c0e1d00 */
[----:B------:R-:W-:Y:S01]  /*2730*/  CS2R R8, SRZ ;  /* 0x0000000000087805 */ /* 0x000fe2000001ff00 */
[----:B0-----:R-:W-:Y:S01]  /*2740*/  CS2R R10, SRZ ;  /* 0x00000000000a7805 */ /* 0x001fe2000001ff00 */
[C---:B------:R-:W-:Y:S01]  /*2750*/  IMAD.WIDE R24, R2.reuse, R25, c[0x0][0x160] ;  /* 0x0000580002187625 */ /* 0x040fe200078e0219 */
[----:B------:R2:W4:Y:S01]  /*2760*/  @!P1 LDG.E.EL.128 R4, [R26.64] ;  /* 0x000000081a049981 */ /* 0x000522000c2e1d00 */
[----:B------:R-:W-:Y:S01]  /*2770*/  MOV R3, 0x2 ;  /* 0x0000000200037802 */ /* 0x000fe20000000f00 */
[----:B------:R-:W-:Y:S02]  /*2780*/  CS2R R14, SRZ ;  /* 0x00000000000e7805 */ /* 0x000fe4000001ff00 */
[----:B------:R0:W5:Y:S01]  /*2790*/  @P0 LDG.E.EF.128 R8, [R24.64] ;  /* 0x0000000818080981 */ /* 0x000162000c0e1d00 */
[----:B-1----:R-:W-:Y:S01]  /*27a0*/  CS2R R12, SRZ ;  /* 0x00000000000c7805 */ /* 0x002fe2000001ff00 */
[----:B------:R-:W-:-:S05]  /*27b0*/  IMAD.WIDE R28, R2, R3, c[0x0][0x180] ;  /* 0x00006000021c7625 */ /* 0x000fca00078e0203 */
[----:B------:R-:W5:Y:S01]  /*27c0*/  @P0 LDG.E.EF.128 R12, [R28.64] ;  /* 0x000000081c0c0981 */ /* 0x000f62000c0e1d00 */
[----:B------:R-:W-:Y:S01]  /*27d0*/  IMAD.WIDE R2, R2, R3, c[0x0][0x1a8] ;  /* 0x00006a0002027625 */ /* 0x000fe200078e0203 */
[----:B------:R-:W-:Y:S01]  /*27e0*/  UMOV UR5, 0x800 ;  /* 0x0000080000057882 */ /* 0x000fe20000000000 */
[----:B--2---:R-:W-:Y:S02]  /*27f0*/  SEL R26, R22, RZ, !P1 ;  /* 0x000000ff161a7207 */ /* 0x004fe40004800000 */
[----:B------:R-:W-:Y:S02]  /*2800*/  SEL R31, R21, RZ, !P1 ;  /* 0x000000ff151f7207 */ /* 0x000fe40004800000 */
[----:B------:R-:W-:Y:S02]  /*2810*/  SEL R30, R20, RZ, !P1 ;  /* 0x000000ff141e7207 */ /* 0x000fe40004800000 */
[----:B---3--:R-:W-:Y:S01]  /*2820*/  SEL R21, R17, RZ, P0 ;  /* 0x000000ff11157207 */ /* 0x008fe20000000000 */
[----:B------:R-:W-:Y:S01]  /*2830*/  FADD R17, R26, 1 ;  /* 0x3f8000001a117421 */ /* 0x000fe20000000000 */
[----:B------:R-:W-:-:S02]  /*2840*/  SEL R22, R18, RZ, P0 ;  /* 0x000000ff12167207 */ /* 0x000fc40000000000 */
[----:B------:R-:W-:Y:S01]  /*2850*/  SEL R20, R16, RZ, P0 ;  /* 0x000000ff10147207 */ /* 0x000fe20000000000 */
[----:B------:R-:W-:Y:S01]  /*2860*/  FADD R16, R31, 1 ;  /* 0x3f8000001f107421 */ /* 0x000fe20000000000 */
[----:B----4-:R-:W-:Y:S01]  /*2870*/  SEL R4, R4, RZ, !P1 ;  /* 0x000000ff04047207 */ /* 0x010fe20004800000 */
[----:B------:R-:W-:Y:S01]  /*2880*/  FMUL R17, R22, R17 ;  /* 0x0000001116117220 */ /* 0x000fe20000400000 */
[----:B------:R-:W-:Y:S01]  /*2890*/  SEL R5, R5, RZ, !P1 ;  /* 0x000000ff05057207 */ /* 0x000fe20004800000 */
[----:B------:R-:W-:Y:S01]  /*28a0*/  FMUL R16, R21, R16 ;  /* 0x0000001015107220 */ /* 0x000fe20000400000 */
[----:B0-----:R-:W-:Y:S02]  /*28b0*/  SEL R24, R23, RZ, !P1 ;  /* 0x000000ff17187207 */ /* 0x001fe40004800000 */
[----:B------:R-:W-:Y:S01]  /*28c0*/  SEL R22, R7, RZ, !P1 ;  /* 0x000000ff07167207 */ /* 0x000fe20004800000 */
[----:B------:R-:W-:Y:S01]  /*28d0*/  FADD R4, R4, 1 ;  /* 0x3f80000004047421 */ /* 0x000fe20000000000 */
[----:B------:R-:W-:Y:S01]  /*28e0*/  SEL R23, R19, RZ, P0 ;  /* 0x000000ff13177207 */ /* 0x000fe20000000000 */
[----:B------:R-:W-:Y:S01]  /*28f0*/  FADD R19, R30, 1 ;  /* 0x3f8000001e137421 */ /* 0x000fe20000000000 */
[----:B-----5:R-:W-:Y:S01]  /*2900*/  SEL R7, R8, RZ, P0 ;  /* 0x000000ff08077207 */ /* 0x020fe20000000000 */
[----:B------:R-:W-:Y:S01]  /*2910*/  FADD R5, R5, 1 ;  /* 0x3f80000005057421 */ /* 0x000fe20000000000 */
[----:B------:R-:W-:-:S02]  /*2920*/  SEL R21, R6, RZ, !P1 ;  /* 0x000000ff06157207 */ /* 0x000fc40004800000 */
[----:B------:R-:W-:Y:S01]  /*2930*/  SEL R8, R9, RZ, P0 ;  /* 0x000000ff09087207 */ /* 0x000fe20000000000 */
[----:B------:R-:W-:Y:S01]  /*2940*/  FMUL R19, R20, R19 ;  /* 0x0000001314137220 */ /* 0x000fe20000400000 */
[----:B------:R-:W-:Y:S01]  /*2950*/  SEL R9, R10, RZ, P0 ;  /* 0x000000ff0a097207 */ /* 0x000fe20000000000 */
[----:B------:R-:W-:Y:S01]  /*2960*/  FMUL R6, R7, R4 ;  /* 0x0000000407067220 */ /* 0x000fe20000400000 */
[----:B------:R-:W-:Y:S01]  /*2970*/  SEL R20, R11, RZ, P0 ;  /* 0x000000ff0b147207 */ /* 0x000fe20000000000 */
[----:B------:R-:W-:Y:S01]  /*2980*/  FADD R4, R21, 1 ;  /* 0x3f80000015047421 */ /* 0x000fe20000000000 */
[----:B------:R-:W-:Y:S01]  /*2990*/  FMUL R8, R8, R5 ;  /* 0x0000000508087220 */ /* 0x000fe20000400000 */
[----:B------:R-:W-:Y:S01]  /*29a0*/  FADD R5, R22, 1 ;  /* 0x3f80000016057421 */ /* 0x000fe20000000000 */
[----:B------:R-:W-:Y:S02]  /*29b0*/  SEL R12, R12, RZ, P0 ;  /* 0x000000ff0c0c7207 */ /* 0x000fe40000000000 */
[----:B------:R-:W-:Y:S01]  /*29c0*/  SEL R13, R13, RZ, P0 ;  /* 0x000000ff0d0d7207 */ /* 0x000fe20000000000 */
[----:B------:R-:W-:Y:S01]  /*29d0*/  FMUL R10, R9, R4 ;  /* 0x00000004090a7220 */ /* 0x000fe20000400000 */
[----:B------:R-:W-:Y:S01]  /*29e0*/  FADD R18, R24, 1 ;  /* 0x3f80000018127421 */ /* 0x000fe20000000000 */
[----:B------:R-:W-:Y:S01]  /*29f0*/  FMUL R20, R20, R5 ;  /* 0x0000000514147220 */ /* 0x000fe20000400000 */
[C---:B------:R-:W-:Y:S01]  /*2a00*/  PRMT R4, R12.reuse, 0x7632, R4 ;  /* 0x000076320c047816 */ /* 0x040fe20000000004 */
[----:B------:R-:W-:Y:S01]  /*2a10*/  IMAD.U32 R5, R12, 0x10000, RZ ;  /* 0x000100000c057824 */ /* 0x000fe200078e00ff */
[----:B------:R-:W-:Y:S01]  /*2a20*/  SHF.L.U32 R9, R13, 0x10, RZ ;  /* 0x000000100d097819 */ /* 0x000fe200000006ff */
[----:B------:R-:W-:Y:S01]  /*2a30*/  FMUL R11, R6, UR4 ;  /* 0x00000004060b7c20 */ /* 0x000fe20008400000 */
[----:B------:R-:W-:Y:S01]  /*2a40*/  FMUL R18, R23, R18 ;  /* 0x0000001217127220 */ /* 0x000fe20000400000 */
[----:B------:R-:W-:-:S02]  /*2a50*/  SHF.L.U32 R7, R4, 0x10, RZ ;  /* 0x0000001004077819 */ /* 0x000fc400000006ff */
[C---:B------:R-:W-:Y:S01]  /*2a60*/  FMUL R21, R0.reuse, R9 ;  /* 0x0000000900157220 */ /* 0x040fe20000400000 */
[----:B------:R-:W-:Y:S01]  /*2a70*/  FFMA R23, R0, R5, R11 ;  /* 0x0000000500177223 */ /* 0x000fe2000000000b */
[----:B------:R-:W-:Y:S02]  /*2a80*/  PRMT R13, R13, 0x7632, R13 ;  /* 0x000076320d0d7816 */ /* 0x000fe4000000000d */
[----:B------:R-:W-:Y:S02]  /*2a90*/  SEL R14, R14, RZ, P0 ;  /* 0x000000ff0e0e7207 */ /* 0x000fe40000000000 */
[----:B------:R-:W-:Y:S01]  /*2aa0*/  SEL R15, R15, RZ, P0 ;  /* 0x000000ff0f0f7207 */ /* 0x000fe20000000000 */
[----:B------:R-:W-:Y:S01]  /*2ab0*/  FMUL R11, R0, R7 ;  /* 0x00000007000b7220 */ /* 0x000fe20000400000 */
[----:B------:R-:W-:Y:S01]  /*2ac0*/  FFMA R10, R10, UR4, R21 ;  /* 0x000000040a0a7c23 */ /* 0x000fe20008000015 */
[----:B------:R-:W-:Y:S01]  /*2ad0*/  FFMA R12, R0, R5, R23 ;  /* 0x00000005000c7223 */ /* 0x000fe20000000017 */
[----:B------:R-:W-:-:S02]  /*2ae0*/  SHF.L.U32 R13, R13, 0x10, RZ ;  /* 0x000000100d0d7819 */ /* 0x000fc400000006ff */
[----:B------:R-:W-:Y:S02]  /*2af0*/  PRMT R4, R14, 0x7632, R4 ;  /* 0x000076320e047816 */ /* 0x000fe40000000004 */
[C---:B------:R-:W-:Y:S01]  /*2b00*/  PRMT R5, R15.reuse, 0x7632, R5 ;  /* 0x000076320f057816 */ /* 0x040fe20000000005 */
[----:B------:R-:W-:Y:S01]  /*2b10*/  FFMA R25, R8, UR4, R11 ;  /* 0x0000000408197c23 */ /* 0x000fe2000800000b */
[----:B------:R-:W-:Y:S01]  /*2b20*/  FFMA R10, R0, R9, R10 ;  /* 0x00000009000a7223 */ /* 0x000fe2000000000a */
[----:B------:R-:W-:Y:S01]  /*2b30*/  SHF.L.U32 R9, R14, 0x10, RZ ;  /* 0x000000100e097819 */ /* 0x000fe200000006ff */
[----:B------:R-:W-:Y:S01]  /*2b40*/  FMUL R21, R0, R13 ;  /* 0x0000000d00157220 */ /* 0x000fe20000400000 */
[----:B------:R-:W-:Y:S02]  /*2b50*/  SHF.L.U32 R11, R4, 0x10, RZ ;  /* 0x00000010040b7819 */ /* 0x000fe400000006ff */
[----:B------:R-:W-:Y:S02]  /*2b60*/  SHF.L.U32 R15, R15, 0x10, RZ ;  /* 0x000000100f0f7819 */ /* 0x000fe400000006ff */
[----:B------:R-:W-:Y:S01]  /*2b70*/  SHF.L.U32 R5, R5, 0x10, RZ ;  /* 0x0000001005057819 */ /* 0x000fe200000006ff */
[----:B------:R-:W-:Y:S01]  /*2b80*/  FFMA R20, R20, UR4, R21 ;  /* 0x0000000414147c23 */ /* 0x000fe20008000015 */
[C---:B------:R-:W-:Y:S01]  /*2b90*/  FMUL R4, R0.reuse, R9 ;  /* 0x0000000900047220 */ /* 0x040fe20000400000 */
[C---:B------:R-:W-:Y:S01]  /*2ba0*/  FMUL R21, R0.reuse, R11 ;  /* 0x0000000b00157220 */ /* 0x040fe20000400000 */
[C---:B------:R-:W-:Y:S01]  /*2bb0*/  FMUL R6, R0.reuse, R15 ;  /* 0x0000000f00067220 */ /* 0x040fe20000400000 */
[----:B------:R-:W-:Y:S01]  /*2bc0*/  FMUL R23, R0, R5 ;  /* 0x0000000500177220 */ /* 0x000fe20000400000 */
[----:B------:R-:W-:Y:S01]  /*2bd0*/  FFMA R4, R19, UR4, R4 ;  /* 0x0000000413047c23 */ /* 0x000fe20008000004 */
[----:B------:R-:W-:Y:S01]  /*2be0*/  FFMA R16, R16, UR4, R21 ;  /* 0x0000000410107c23 */ /* 0x000fe20008000015 */
[----:B------:R-:W-:Y:S01]  /*2bf0*/  FFMA R6, R17, UR4, R6 ;  /* 0x0000000411067c23 */ /* 0x000fe20008000006 */
[----:B------:R-:W-:Y:S01]  /*2c00*/  FFMA R18, R18, UR4, R23 ;  /* 0x0000000412127c23 */ /* 0x000fe20008000017 */
[C---:B------:R-:W-:Y:S01]  /*2c10*/  FFMA R25, R0.reuse, R7, R25 ;  /* 0x0000000700197223 */ /* 0x040fe20000000019 */
[C---:B------:R-:W-:Y:S01]  /*2c20*/  FFMA R13, R0.reuse, R13, R20 ;  /* 0x0000000d000d7223 */ /* 0x040fe20000000014 */
[C---:B------:R-:W-:Y:S01]  /*2c30*/  FFMA R4, R0.reuse, R9, R4 ;  /* 0x0000000900047223 */ /* 0x040fe20000000004 */
[C---:B------:R-:W-:Y:S01]  /*2c40*/  FFMA R11, R0.reuse, R11, R16 ;  /* 0x0000000b000b7223 */ /* 0x040fe20000000010 */
[C---:B------:R-:W-:Y:S01]  /*2c50*/  FFMA R6, R0.reuse, R15, R6 ;  /* 0x0000000f00067223 */ /* 0x040fe20000000006 */
[----:B------:R-:W-:Y:S01]  /*2c60*/  FFMA R5, R0, R5, R18 ;  /* 0x0000000500057223 */ /* 0x000fe20000000012 */
[----:B------:R-:W-:-:S02]  /*2c70*/  F2FP.BF16.PACK_AB R12, R25, R12 ;  /* 0x0000000c190c723e */ /* 0x000fc400000010ff */
[----:B------:R-:W-:Y:S02]  /*2c80*/  F2FP.BF16.PACK_AB R13, R13, R10 ;  /* 0x0000000a0d0d723e */ /* 0x000fe400000010ff */
[----:B------:R-:W-:Y:S02]  /*2c90*/  F2FP.BF16.PACK_AB R14, R11, R4 ;  /* 0x000000040b0e723e */ /* 0x000fe400000010ff */
[----:B------:R-:W-:-:S05]  /*2ca0*/  F2FP.BF16.PACK_AB R15, R5, R6 ;  /* 0x00000006050f723e */ /* 0x000fca00000010ff */
[----:B------:R0:W-:Y:S01]  /*2cb0*/  @P0 STG.E.128 [R2.64], R12 ;  /* 0x0000000c02000986 */ /* 0x0001e2000c101d08 */
[----:B------:R-:W-:Y:S01]  /*2cc0*/  PLOP3.LUT P0, PT, PT, PT, UP0, 0x80, 0x0 ;  /* 0x000000000000781c */ /* 0x000fe20003f0f008 */
[----:B------:R-:W-:-:S12]  /*2cd0*/  UPLOP3.LUT UP0, UPT, UPT, UPT, UPT, 0x40, 0x0 ;  /* 0x000000000000789c */ /* 0x000fd80003f0e870 */
[----:B------:R-:W-:Y:S05]  /*2ce0*/  @P0 BRA `(.L_x_3) ;  /* 0xfffff8c000000947 */ /* 0x000fea000383ffff */
[----:B------:R-:W-:Y:S05]  /*2cf0*/  EXIT ;  /* 0x000000000000794d */ /* 0x000fea0003800000 */
.L_x_4:
[----:B------:R-:W-:-:S00]  /*2d00*/  BRA `(.L_x_4) ;  /* 0xfffffff000007947 */ /* 0x000fc0000383ffff */
[----:B------:R-:W-:-:S00]  /*2d10*/  NOP ;  /* 0x0000000000007918 */ /* 0x000fc00000000000 */
        /* <DEDUP_REMOVED lines=14> */
.L_x_5:


//--------------------- .nv.shared.triton__0d1d2d3d4d5d6d7d8d9d10de11de --------------------------
	.section	.nv.shared.triton__0d1d2d3d4d5d6d7d8d9d10de11de,"aw",@nobits
	.align	16
